//
// Generated by NVIDIA NVVM Compiler
//
// Compiler Build ID: CL-36424714
// Cuda compilation tools, release 13.0, V13.0.88
// Based on NVVM 20.0.0
//

.version 9.0
.target sm_100
.address_size 64

	// .globl	_Z32gqa_attention_decode_kernel_implP6__halfPKS_S2_S2_S0_S0_iiiiiif
.extern .func  (.param .b32 func_retval0) vprintf
(
	.param .b64 vprintf_param_0,
	.param .b64 vprintf_param_1
)
;
// _ZZ32gqa_attention_decode_kernel_implP6__halfPKS_S2_S2_S0_S0_iiiiiifE8q_shared has been demoted
// _ZZ32gqa_attention_decode_kernel_implP6__halfPKS_S2_S2_S0_S0_iiiiiifE12partial_sums has been demoted
.extern .shared .align 16 .b8 shared_mem[];
.global .align 1 .b8 $str[56] = {10, 91, 65, 84, 84, 69, 78, 84, 73, 79, 78, 32, 68, 69, 66, 85, 71, 93, 32, 99, 97, 99, 104, 101, 95, 108, 101, 110, 61, 37, 100, 44, 32, 113, 95, 104, 101, 97, 100, 61, 37, 100, 44, 32, 107, 118, 95, 104, 101, 97, 100, 61, 37, 100, 10};
.global .align 1 .b8 $str$1[40] = {32, 32, 81, 91, 48, 58, 53, 93, 58, 32, 37, 46, 52, 102, 44, 32, 37, 46, 52, 102, 44, 32, 37, 46, 52, 102, 44, 32, 37, 46, 52, 102, 44, 32, 37, 46, 52, 102, 10};
.global .align 1 .b8 $str$2[45] = {32, 32, 81, 32, 109, 97, 103, 110, 105, 116, 117, 100, 101, 58, 32, 37, 46, 52, 102, 32, 40, 110, 111, 114, 109, 32, 111, 102, 32, 54, 52, 45, 100, 105, 109, 32, 118, 101, 99, 116, 111, 114, 41, 10};
.global .align 1 .b8 $str$3[48] = {32, 32, 75, 95, 99, 117, 114, 114, 101, 110, 116, 91, 48, 58, 53, 93, 58, 32, 37, 46, 52, 102, 44, 32, 37, 46, 52, 102, 44, 32, 37, 46, 52, 102, 44, 32, 37, 46, 52, 102, 44, 32, 37, 46, 52, 102, 10};
.global .align 1 .b8 $str$4[21] = {32, 32, 75, 32, 109, 97, 103, 110, 105, 116, 117, 100, 101, 58, 32, 37, 46, 52, 102, 10};
.global .align 1 .b8 $str$5[43] = {32, 32, 85, 110, 115, 99, 97, 108, 101, 100, 32, 81, 194, 183, 75, 58, 32, 37, 46, 52, 102, 32, 40, 98, 101, 102, 111, 114, 101, 32, 115, 99, 97, 108, 101, 61, 37, 46, 52, 102, 41, 10};
.global .align 1 .b8 $str$6[46] = {32, 32, 68, 69, 66, 85, 71, 58, 32, 99, 97, 99, 104, 101, 95, 108, 101, 110, 61, 37, 100, 44, 32, 115, 104, 111, 117, 108, 100, 32, 104, 97, 118, 101, 32, 37, 100, 32, 115, 99, 111, 114, 101, 115, 10};
.global .align 1 .b8 $str$7[32] = {32, 32, 83, 99, 97, 108, 101, 100, 32, 115, 99, 111, 114, 101, 115, 32, 40, 97, 102, 116, 101, 114, 32, 115, 99, 97, 108, 101, 41, 58, 32};
.global .align 1 .b8 $str$8[11] = {91, 37, 100, 93, 61, 37, 46, 52, 102, 32};
.global .align 1 .b8 $str$9[27] = {10, 32, 32, 77, 97, 120, 32, 115, 99, 97, 108, 101, 100, 32, 115, 99, 111, 114, 101, 58, 32, 37, 46, 52, 102, 10};
.global .align 1 .b8 $str$10[38] = {32, 32, 83, 111, 102, 116, 109, 97, 120, 32, 115, 117, 109, 58, 32, 37, 46, 54, 102, 32, 40, 115, 104, 111, 117, 108, 100, 32, 98, 101, 32, 126, 49, 46, 48, 41, 10};
.global .align 1 .b8 $str$11[39] = {32, 32, 65, 116, 116, 101, 110, 116, 105, 111, 110, 32, 119, 101, 105, 103, 104, 116, 115, 32, 40, 115, 104, 111, 117, 108, 100, 32, 104, 97, 118, 101, 32, 37, 100, 41, 58, 32};
.global .align 1 .b8 $str$12[38] = {10, 32, 32, 87, 101, 105, 103, 104, 116, 32, 115, 117, 109, 58, 32, 37, 46, 54, 102, 32, 40, 115, 104, 111, 117, 108, 100, 32, 98, 101, 32, 126, 49, 46, 48, 41, 10};
.global .align 1 .b8 $str$13[42] = {32, 32, 86, 95, 99, 117, 114, 114, 101, 110, 116, 91, 37, 100, 93, 58, 32, 37, 46, 52, 102, 44, 32, 111, 117, 116, 95, 118, 97, 108, 91, 37, 100, 93, 58, 32, 37, 46, 52, 102, 10};

.visible .entry _Z32gqa_attention_decode_kernel_implP6__halfPKS_S2_S2_S0_S0_iiiiiif(
	.param .u64 .ptr .align 1 _Z32gqa_attention_decode_kernel_implP6__halfPKS_S2_S2_S0_S0_iiiiiif_param_0,
	.param .u64 .ptr .align 1 _Z32gqa_attention_decode_kernel_implP6__halfPKS_S2_S2_S0_S0_iiiiiif_param_1,
	.param .u64 .ptr .align 1 _Z32gqa_attention_decode_kernel_implP6__halfPKS_S2_S2_S0_S0_iiiiiif_param_2,
	.param .u64 .ptr .align 1 _Z32gqa_attention_decode_kernel_implP6__halfPKS_S2_S2_S0_S0_iiiiiif_param_3,
	.param .u64 .ptr .align 1 _Z32gqa_attention_decode_kernel_implP6__halfPKS_S2_S2_S0_S0_iiiiiif_param_4,
	.param .u64 .ptr .align 1 _Z32gqa_attention_decode_kernel_implP6__halfPKS_S2_S2_S0_S0_iiiiiif_param_5,
	.param .u32 _Z32gqa_attention_decode_kernel_implP6__halfPKS_S2_S2_S0_S0_iiiiiif_param_6,
	.param .u32 _Z32gqa_attention_decode_kernel_implP6__halfPKS_S2_S2_S0_S0_iiiiiif_param_7,
	.param .u32 _Z32gqa_attention_decode_kernel_implP6__halfPKS_S2_S2_S0_S0_iiiiiif_param_8,
	.param .u32 _Z32gqa_attention_decode_kernel_implP6__halfPKS_S2_S2_S0_S0_iiiiiif_param_9,
	.param .u32 _Z32gqa_attention_decode_kernel_implP6__halfPKS_S2_S2_S0_S0_iiiiiif_param_10,
	.param .u32 _Z32gqa_attention_decode_kernel_implP6__halfPKS_S2_S2_S0_S0_iiiiiif_param_11,
	.param .f32 _Z32gqa_attention_decode_kernel_implP6__halfPKS_S2_S2_S0_S0_iiiiiif_param_12
)
{
	.local .align 8 .b8 	__local_depot0[40];
	.reg .b64 	%SP;
	.reg .b64 	%SPL;
	.reg .pred 	%p<99>;
	.reg .b16 	%rs<135>;
	.reg .b32 	%r<324>;
	.reg .b32 	%f<650>;
	.reg .b64 	%rd<134>;
	.reg .b64 	%fd<25>;
	// demoted variable
	.shared .align 4 .b8 _ZZ32gqa_attention_decode_kernel_implP6__halfPKS_S2_S2_S0_S0_iiiiiifE8q_shared[256];
	// demoted variable
	.shared .align 4 .b8 _ZZ32gqa_attention_decode_kernel_implP6__halfPKS_S2_S2_S0_S0_iiiiiifE12partial_sums[1024];
	mov.u64 	%SPL, __local_depot0;
	cvta.local.u64 	%SP, %SPL;
	ld.param.u64 	%rd16, [_Z32gqa_attention_decode_kernel_implP6__halfPKS_S2_S2_S0_S0_iiiiiif_param_1];
	ld.param.u64 	%rd19, [_Z32gqa_attention_decode_kernel_implP6__halfPKS_S2_S2_S0_S0_iiiiiif_param_2];
	ld.param.u64 	%rd18, [_Z32gqa_attention_decode_kernel_implP6__halfPKS_S2_S2_S0_S0_iiiiiif_param_4];
	ld.param.u64 	%rd20, [_Z32gqa_attention_decode_kernel_implP6__halfPKS_S2_S2_S0_S0_iiiiiif_param_5];
	ld.param.u32 	%r120, [_Z32gqa_attention_decode_kernel_implP6__halfPKS_S2_S2_S0_S0_iiiiiif_param_6];
	ld.param.u32 	%r115, [_Z32gqa_attention_decode_kernel_implP6__halfPKS_S2_S2_S0_S0_iiiiiif_param_7];
	ld.param.u32 	%r116, [_Z32gqa_attention_decode_kernel_implP6__halfPKS_S2_S2_S0_S0_iiiiiif_param_8];
	ld.param.u32 	%r117, [_Z32gqa_attention_decode_kernel_implP6__halfPKS_S2_S2_S0_S0_iiiiiif_param_9];
	ld.param.u32 	%r118, [_Z32gqa_attention_decode_kernel_implP6__halfPKS_S2_S2_S0_S0_iiiiiif_param_10];
	ld.param.u32 	%r119, [_Z32gqa_attention_decode_kernel_implP6__halfPKS_S2_S2_S0_S0_iiiiiif_param_11];
	ld.param.f32 	%f91, [_Z32gqa_attention_decode_kernel_implP6__halfPKS_S2_S2_S0_S0_iiiiiif_param_12];
	cvta.to.global.u64 	%rd1, %rd20;
	cvta.to.global.u64 	%rd2, %rd18;
	cvta.to.global.u64 	%rd3, %rd19;
	add.u64 	%rd21, %SP, 0;
	add.u64 	%rd4, %SPL, 0;
	mov.u32 	%r1, %ctaid.y;
	mov.u32 	%r2, %ctaid.x;
	mov.u32 	%r317, %tid.x;
	setp.ge.s32 	%p2, %r1, %r120;
	setp.ge.s32 	%p3, %r2, %r117;
	or.pred  	%p4, %p2, %p3;
	@%p4 bra 	$L__BB0_128;
	div.s32 	%r4, %r117, %r118;
	div.s32 	%r5, %r2, %r4;
	add.s32 	%r6, %r115, 1;
	setp.ge.s32 	%p5, %r317, %r119;
	@%p5 bra 	$L__BB0_4;
	mad.lo.s32 	%r121, %r117, %r1, %r2;
	mul.lo.s32 	%r7, %r121, %r119;
	mov.u32 	%r8, %ntid.x;
	cvta.to.global.u64 	%rd5, %rd16;
	mov.u32 	%r286, %r317;
$L__BB0_3:
	add.s32 	%r122, %r286, %r7;
	mul.wide.s32 	%rd22, %r122, 2;
	add.s64 	%rd23, %rd5, %rd22;
	ld.global.u16 	%rs1, [%rd23];
	// begin inline asm
	{  cvt.f32.f16 %f92, %rs1;}

	// end inline asm
	shl.b32 	%r123, %r286, 2;
	mov.u32 	%r124, _ZZ32gqa_attention_decode_kernel_implP6__halfPKS_S2_S2_S0_S0_iiiiiifE8q_shared;
	add.s32 	%r125, %r124, %r123;
	st.shared.f32 	[%r125], %f92;
	add.s32 	%r286, %r286, %r8;
	setp.lt.s32 	%p6, %r286, %r119;
	@%p6 bra 	$L__BB0_3;
$L__BB0_4:
	bar.sync 	0;
	or.b32  	%r126, %r317, %r1;
	or.b32  	%r127, %r126, %r2;
	setp.eq.s32 	%p7, %r127, 0;
	setp.lt.s32 	%p8, %r115, 5;
	and.pred  	%p1, %p7, %p8;
	not.pred 	%p9, %p1;
	@%p9 bra 	$L__BB0_19;
	setp.lt.s32 	%p10, %r119, 1;
	mov.f32 	%f605, 0f00000000;
	@%p10 bra 	$L__BB0_18;
	add.s32 	%r129, %r119, -1;
	and.b32  	%r11, %r119, 15;
	setp.lt.u32 	%p11, %r129, 15;
	mov.f32 	%f605, 0f00000000;
	mov.b32 	%r289, 0;
	@%p11 bra 	$L__BB0_9;
	and.b32  	%r289, %r119, 2147483632;
	mov.f32 	%f605, 0f00000000;
	mov.b32 	%r287, 0;
	mov.u32 	%r132, _ZZ32gqa_attention_decode_kernel_implP6__halfPKS_S2_S2_S0_S0_iiiiiifE8q_shared;
$L__BB0_8:
	.pragma "nounroll";
	shl.b32 	%r131, %r287, 2;
	add.s32 	%r133, %r132, %r131;
	ld.shared.f32 	%f97, [%r133];
	fma.rn.f32 	%f98, %f97, %f97, %f605;
	ld.shared.f32 	%f99, [%r133+4];
	fma.rn.f32 	%f100, %f99, %f99, %f98;
	ld.shared.f32 	%f101, [%r133+8];
	fma.rn.f32 	%f102, %f101, %f101, %f100;
	ld.shared.f32 	%f103, [%r133+12];
	fma.rn.f32 	%f104, %f103, %f103, %f102;
	ld.shared.f32 	%f105, [%r133+16];
	fma.rn.f32 	%f106, %f105, %f105, %f104;
	ld.shared.f32 	%f107, [%r133+20];
	fma.rn.f32 	%f108, %f107, %f107, %f106;
	ld.shared.f32 	%f109, [%r133+24];
	fma.rn.f32 	%f110, %f109, %f109, %f108;
	ld.shared.f32 	%f111, [%r133+28];
	fma.rn.f32 	%f112, %f111, %f111, %f110;
	ld.shared.f32 	%f113, [%r133+32];
	fma.rn.f32 	%f114, %f113, %f113, %f112;
	ld.shared.f32 	%f115, [%r133+36];
	fma.rn.f32 	%f116, %f115, %f115, %f114;
	ld.shared.f32 	%f117, [%r133+40];
	fma.rn.f32 	%f118, %f117, %f117, %f116;
	ld.shared.f32 	%f119, [%r133+44];
	fma.rn.f32 	%f120, %f119, %f119, %f118;
	ld.shared.f32 	%f121, [%r133+48];
	fma.rn.f32 	%f122, %f121, %f121, %f120;
	ld.shared.f32 	%f123, [%r133+52];
	fma.rn.f32 	%f124, %f123, %f123, %f122;
	ld.shared.f32 	%f125, [%r133+56];
	fma.rn.f32 	%f126, %f125, %f125, %f124;
	ld.shared.f32 	%f127, [%r133+60];
	fma.rn.f32 	%f605, %f127, %f127, %f126;
	add.s32 	%r287, %r287, 16;
	setp.ne.s32 	%p12, %r287, %r289;
	@%p12 bra 	$L__BB0_8;
$L__BB0_9:
	setp.eq.s32 	%p13, %r11, 0;
	@%p13 bra 	$L__BB0_18;
	and.b32  	%r16, %r119, 7;
	setp.lt.u32 	%p14, %r11, 8;
	@%p14 bra 	$L__BB0_12;
	shl.b32 	%r134, %r289, 2;
	mov.u32 	%r135, _ZZ32gqa_attention_decode_kernel_implP6__halfPKS_S2_S2_S0_S0_iiiiiifE8q_shared;
	add.s32 	%r136, %r135, %r134;
	ld.shared.f32 	%f129, [%r136];
	fma.rn.f32 	%f130, %f129, %f129, %f605;
	ld.shared.f32 	%f131, [%r136+4];
	fma.rn.f32 	%f132, %f131, %f131, %f130;
	ld.shared.f32 	%f133, [%r136+8];
	fma.rn.f32 	%f134, %f133, %f133, %f132;
	ld.shared.f32 	%f135, [%r136+12];
	fma.rn.f32 	%f136, %f135, %f135, %f134;
	ld.shared.f32 	%f137, [%r136+16];
	fma.rn.f32 	%f138, %f137, %f137, %f136;
	ld.shared.f32 	%f139, [%r136+20];
	fma.rn.f32 	%f140, %f139, %f139, %f138;
	ld.shared.f32 	%f141, [%r136+24];
	fma.rn.f32 	%f142, %f141, %f141, %f140;
	ld.shared.f32 	%f143, [%r136+28];
	fma.rn.f32 	%f605, %f143, %f143, %f142;
	add.s32 	%r289, %r289, 8;
$L__BB0_12:
	setp.eq.s32 	%p15, %r16, 0;
	@%p15 bra 	$L__BB0_18;
	and.b32  	%r19, %r119, 3;
	setp.lt.u32 	%p16, %r16, 4;
	@%p16 bra 	$L__BB0_15;
	shl.b32 	%r137, %r289, 2;
	mov.u32 	%r138, _ZZ32gqa_attention_decode_kernel_implP6__halfPKS_S2_S2_S0_S0_iiiiiifE8q_shared;
	add.s32 	%r139, %r138, %r137;
	ld.shared.f32 	%f145, [%r139];
	fma.rn.f32 	%f146, %f145, %f145, %f605;
	ld.shared.f32 	%f147, [%r139+4];
	fma.rn.f32 	%f148, %f147, %f147, %f146;
	ld.shared.f32 	%f149, [%r139+8];
	fma.rn.f32 	%f150, %f149, %f149, %f148;
	ld.shared.f32 	%f151, [%r139+12];
	fma.rn.f32 	%f605, %f151, %f151, %f150;
	add.s32 	%r289, %r289, 4;
$L__BB0_15:
	setp.eq.s32 	%p17, %r19, 0;
	@%p17 bra 	$L__BB0_18;
	mov.b32 	%r292, 0;
	mov.u32 	%r142, _ZZ32gqa_attention_decode_kernel_implP6__halfPKS_S2_S2_S0_S0_iiiiiifE8q_shared;
$L__BB0_17:
	.pragma "nounroll";
	shl.b32 	%r141, %r289, 2;
	add.s32 	%r143, %r142, %r141;
	ld.shared.f32 	%f152, [%r143];
	fma.rn.f32 	%f605, %f152, %f152, %f605;
	add.s32 	%r289, %r289, 1;
	add.s32 	%r292, %r292, 1;
	setp.ne.s32 	%p18, %r292, %r19;
	@%p18 bra 	$L__BB0_17;
$L__BB0_18:
	sqrt.rn.f32 	%f153, %f605;
	st.local.v2.u32 	[%rd4], {%r115, %r2};
	st.local.u32 	[%rd4+8], %r5;
	mov.u64 	%rd24, $str;
	cvta.global.u64 	%rd25, %rd24;
	{ // callseq 0, 0
	.param .b64 param0;
	st.param.b64 	[param0], %rd25;
	.param .b64 param1;
	st.param.b64 	[param1], %rd21;
	.param .b32 retval0;
	call.uni (retval0), 
	vprintf, 
	(
	param0, 
	param1
	);
	ld.param.b32 	%r144, [retval0];
	} // callseq 0
	ld.shared.f32 	%f154, [_ZZ32gqa_attention_decode_kernel_implP6__halfPKS_S2_S2_S0_S0_iiiiiifE8q_shared];
	cvt.f64.f32 	%fd4, %f154;
	ld.shared.f32 	%f155, [_ZZ32gqa_attention_decode_kernel_implP6__halfPKS_S2_S2_S0_S0_iiiiiifE8q_shared+4];
	cvt.f64.f32 	%fd5, %f155;
	ld.shared.f32 	%f156, [_ZZ32gqa_attention_decode_kernel_implP6__halfPKS_S2_S2_S0_S0_iiiiiifE8q_shared+8];
	cvt.f64.f32 	%fd6, %f156;
	ld.shared.f32 	%f157, [_ZZ32gqa_attention_decode_kernel_implP6__halfPKS_S2_S2_S0_S0_iiiiiifE8q_shared+12];
	cvt.f64.f32 	%fd7, %f157;
	ld.shared.f32 	%f158, [_ZZ32gqa_attention_decode_kernel_implP6__halfPKS_S2_S2_S0_S0_iiiiiifE8q_shared+16];
	cvt.f64.f32 	%fd8, %f158;
	st.local.f64 	[%rd4], %fd4;
	st.local.f64 	[%rd4+8], %fd5;
	st.local.f64 	[%rd4+16], %fd6;
	st.local.f64 	[%rd4+24], %fd7;
	st.local.f64 	[%rd4+32], %fd8;
	mov.u64 	%rd27, $str$1;
	cvta.global.u64 	%rd28, %rd27;
	{ // callseq 1, 0
	.param .b64 param0;
	st.param.b64 	[param0], %rd28;
	.param .b64 param1;
	st.param.b64 	[param1], %rd21;
	.param .b32 retval0;
	call.uni (retval0), 
	vprintf, 
	(
	param0, 
	param1
	);
	ld.param.b32 	%r146, [retval0];
	} // callseq 1
	cvt.f64.f32 	%fd9, %f153;
	st.local.f64 	[%rd4], %fd9;
	mov.u64 	%rd29, $str$2;
	cvta.global.u64 	%rd30, %rd29;
	{ // callseq 2, 0
	.param .b64 param0;
	st.param.b64 	[param0], %rd30;
	.param .b64 param1;
	st.param.b64 	[param1], %rd21;
	.param .b32 retval0;
	call.uni (retval0), 
	vprintf, 
	(
	param0, 
	param1
	);
	ld.param.b32 	%r148, [retval0];
	} // callseq 2
$L__BB0_19:
	setp.gt.s32 	%p19, %r317, %r115;
	@%p19 bra 	$L__BB0_67;
	mad.lo.s32 	%r150, %r118, %r1, %r5;
	mul.lo.s32 	%r151, %r150, %r119;
	mul.wide.s32 	%rd31, %r151, 2;
	add.s64 	%rd6, %rd3, %rd31;
	cvt.f64.f32 	%fd1, %f91;
	mul.lo.s32 	%r26, %r150, %r116;
	add.s32 	%r27, %r119, -1;
	and.b32  	%r28, %r119, 15;
	and.b32  	%r29, %r119, 7;
	and.b32  	%r30, %r119, 2147483632;
	and.b32  	%r31, %r119, 3;
	mov.u32 	%r293, %r317;
$L__BB0_21:
	setp.lt.s32 	%p20, %r293, %r115;
	@%p20 bra 	$L__BB0_52;
	setp.lt.s32 	%p21, %r119, 1;
	mov.f32 	%f629, 0f00000000;
	@%p21 bra 	$L__BB0_36;
	setp.lt.u32 	%p22, %r27, 15;
	mov.f32 	%f629, 0f00000000;
	mov.b32 	%r297, 0;
	@%p22 bra 	$L__BB0_26;
	mov.f32 	%f629, 0f00000000;
	mov.b32 	%r295, 0;
$L__BB0_25:
	.pragma "nounroll";
	mul.wide.s32 	%rd32, %r295, 2;
	add.s64 	%rd33, %rd6, %rd32;
	ld.global.u16 	%rs2, [%rd33];
	// begin inline asm
	{  cvt.f32.f16 %f163, %rs2;}

	// end inline asm
	shl.b32 	%r154, %r295, 2;
	mov.u32 	%r155, _ZZ32gqa_attention_decode_kernel_implP6__halfPKS_S2_S2_S0_S0_iiiiiifE8q_shared;
	add.s32 	%r156, %r155, %r154;
	ld.shared.f32 	%f179, [%r156];
	fma.rn.f32 	%f180, %f163, %f179, %f629;
	ld.global.u16 	%rs3, [%rd33+2];
	// begin inline asm
	{  cvt.f32.f16 %f164, %rs3;}

	// end inline asm
	ld.shared.f32 	%f181, [%r156+4];
	fma.rn.f32 	%f182, %f164, %f181, %f180;
	ld.global.u16 	%rs4, [%rd33+4];
	// begin inline asm
	{  cvt.f32.f16 %f165, %rs4;}

	// end inline asm
	ld.shared.f32 	%f183, [%r156+8];
	fma.rn.f32 	%f184, %f165, %f183, %f182;
	ld.global.u16 	%rs5, [%rd33+6];
	// begin inline asm
	{  cvt.f32.f16 %f166, %rs5;}

	// end inline asm
	ld.shared.f32 	%f185, [%r156+12];
	fma.rn.f32 	%f186, %f166, %f185, %f184;
	ld.global.u16 	%rs6, [%rd33+8];
	// begin inline asm
	{  cvt.f32.f16 %f167, %rs6;}

	// end inline asm
	ld.shared.f32 	%f187, [%r156+16];
	fma.rn.f32 	%f188, %f167, %f187, %f186;
	ld.global.u16 	%rs7, [%rd33+10];
	// begin inline asm
	{  cvt.f32.f16 %f168, %rs7;}

	// end inline asm
	ld.shared.f32 	%f189, [%r156+20];
	fma.rn.f32 	%f190, %f168, %f189, %f188;
	ld.global.u16 	%rs8, [%rd33+12];
	// begin inline asm
	{  cvt.f32.f16 %f169, %rs8;}

	// end inline asm
	ld.shared.f32 	%f191, [%r156+24];
	fma.rn.f32 	%f192, %f169, %f191, %f190;
	ld.global.u16 	%rs9, [%rd33+14];
	// begin inline asm
	{  cvt.f32.f16 %f170, %rs9;}

	// end inline asm
	ld.shared.f32 	%f193, [%r156+28];
	fma.rn.f32 	%f194, %f170, %f193, %f192;
	ld.global.u16 	%rs10, [%rd33+16];
	// begin inline asm
	{  cvt.f32.f16 %f171, %rs10;}

	// end inline asm
	ld.shared.f32 	%f195, [%r156+32];
	fma.rn.f32 	%f196, %f171, %f195, %f194;
	ld.global.u16 	%rs11, [%rd33+18];
	// begin inline asm
	{  cvt.f32.f16 %f172, %rs11;}

	// end inline asm
	ld.shared.f32 	%f197, [%r156+36];
	fma.rn.f32 	%f198, %f172, %f197, %f196;
	ld.global.u16 	%rs12, [%rd33+20];
	// begin inline asm
	{  cvt.f32.f16 %f173, %rs12;}

	// end inline asm
	ld.shared.f32 	%f199, [%r156+40];
	fma.rn.f32 	%f200, %f173, %f199, %f198;
	ld.global.u16 	%rs13, [%rd33+22];
	// begin inline asm
	{  cvt.f32.f16 %f174, %rs13;}

	// end inline asm
	ld.shared.f32 	%f201, [%r156+44];
	fma.rn.f32 	%f202, %f174, %f201, %f200;
	ld.global.u16 	%rs14, [%rd33+24];
	// begin inline asm
	{  cvt.f32.f16 %f175, %rs14;}

	// end inline asm
	ld.shared.f32 	%f203, [%r156+48];
	fma.rn.f32 	%f204, %f175, %f203, %f202;
	ld.global.u16 	%rs15, [%rd33+26];
	// begin inline asm
	{  cvt.f32.f16 %f176, %rs15;}

	// end inline asm
	ld.shared.f32 	%f205, [%r156+52];
	fma.rn.f32 	%f206, %f176, %f205, %f204;
	ld.global.u16 	%rs16, [%rd33+28];
	// begin inline asm
	{  cvt.f32.f16 %f177, %rs16;}

	// end inline asm
	ld.shared.f32 	%f207, [%r156+56];
	fma.rn.f32 	%f208, %f177, %f207, %f206;
	ld.global.u16 	%rs17, [%rd33+30];
	// begin inline asm
	{  cvt.f32.f16 %f178, %rs17;}

	// end inline asm
	ld.shared.f32 	%f209, [%r156+60];
	fma.rn.f32 	%f629, %f178, %f209, %f208;
	add.s32 	%r295, %r295, 16;
	setp.ne.s32 	%p23, %r295, %r30;
	mov.u32 	%r297, %r30;
	@%p23 bra 	$L__BB0_25;
$L__BB0_26:
	setp.eq.s32 	%p24, %r28, 0;
	@%p24 bra 	$L__BB0_36;
	add.s32 	%r157, %r28, -1;
	setp.lt.u32 	%p25, %r157, 7;
	@%p25 bra 	$L__BB0_29;
	mul.wide.u32 	%rd34, %r297, 2;
	add.s64 	%rd35, %rd6, %rd34;
	ld.global.u16 	%rs18, [%rd35];
	// begin inline asm
	{  cvt.f32.f16 %f211, %rs18;}

	// end inline asm
	shl.b32 	%r158, %r297, 2;
	mov.u32 	%r159, _ZZ32gqa_attention_decode_kernel_implP6__halfPKS_S2_S2_S0_S0_iiiiiifE8q_shared;
	add.s32 	%r160, %r159, %r158;
	ld.shared.f32 	%f219, [%r160];
	fma.rn.f32 	%f220, %f211, %f219, %f629;
	ld.global.u16 	%rs19, [%rd35+2];
	// begin inline asm
	{  cvt.f32.f16 %f212, %rs19;}

	// end inline asm
	ld.shared.f32 	%f221, [%r160+4];
	fma.rn.f32 	%f222, %f212, %f221, %f220;
	ld.global.u16 	%rs20, [%rd35+4];
	// begin inline asm
	{  cvt.f32.f16 %f213, %rs20;}

	// end inline asm
	ld.shared.f32 	%f223, [%r160+8];
	fma.rn.f32 	%f224, %f213, %f223, %f222;
	ld.global.u16 	%rs21, [%rd35+6];
	// begin inline asm
	{  cvt.f32.f16 %f214, %rs21;}

	// end inline asm
	ld.shared.f32 	%f225, [%r160+12];
	fma.rn.f32 	%f226, %f214, %f225, %f224;
	ld.global.u16 	%rs22, [%rd35+8];
	// begin inline asm
	{  cvt.f32.f16 %f215, %rs22;}

	// end inline asm
	ld.shared.f32 	%f227, [%r160+16];
	fma.rn.f32 	%f228, %f215, %f227, %f226;
	ld.global.u16 	%rs23, [%rd35+10];
	// begin inline asm
	{  cvt.f32.f16 %f216, %rs23;}

	// end inline asm
	ld.shared.f32 	%f229, [%r160+20];
	fma.rn.f32 	%f230, %f216, %f229, %f228;
	ld.global.u16 	%rs24, [%rd35+12];
	// begin inline asm
	{  cvt.f32.f16 %f217, %rs24;}

	// end inline asm
	ld.shared.f32 	%f231, [%r160+24];
	fma.rn.f32 	%f232, %f217, %f231, %f230;
	ld.global.u16 	%rs25, [%rd35+14];
	// begin inline asm
	{  cvt.f32.f16 %f218, %rs25;}

	// end inline asm
	ld.shared.f32 	%f233, [%r160+28];
	fma.rn.f32 	%f629, %f218, %f233, %f232;
	add.s32 	%r297, %r297, 8;
$L__BB0_29:
	setp.eq.s32 	%p26, %r29, 0;
	@%p26 bra 	$L__BB0_36;
	add.s32 	%r161, %r29, -1;
	setp.lt.u32 	%p27, %r161, 3;
	@%p27 bra 	$L__BB0_32;
	mul.wide.s32 	%rd36, %r297, 2;
	add.s64 	%rd37, %rd6, %rd36;
	ld.global.u16 	%rs26, [%rd37];
	// begin inline asm
	{  cvt.f32.f16 %f235, %rs26;}

	// end inline asm
	shl.b32 	%r162, %r297, 2;
	mov.u32 	%r163, _ZZ32gqa_attention_decode_kernel_implP6__halfPKS_S2_S2_S0_S0_iiiiiifE8q_shared;
	add.s32 	%r164, %r163, %r162;
	ld.shared.f32 	%f239, [%r164];
	fma.rn.f32 	%f240, %f235, %f239, %f629;
	ld.global.u16 	%rs27, [%rd37+2];
	// begin inline asm
	{  cvt.f32.f16 %f236, %rs27;}

	// end inline asm
	ld.shared.f32 	%f241, [%r164+4];
	fma.rn.f32 	%f242, %f236, %f241, %f240;
	ld.global.u16 	%rs28, [%rd37+4];
	// begin inline asm
	{  cvt.f32.f16 %f237, %rs28;}

	// end inline asm
	ld.shared.f32 	%f243, [%r164+8];
	fma.rn.f32 	%f244, %f237, %f243, %f242;
	ld.global.u16 	%rs29, [%rd37+6];
	// begin inline asm
	{  cvt.f32.f16 %f238, %rs29;}

	// end inline asm
	ld.shared.f32 	%f245, [%r164+12];
	fma.rn.f32 	%f629, %f238, %f245, %f244;
	add.s32 	%r297, %r297, 4;
$L__BB0_32:
	setp.eq.s32 	%p28, %r31, 0;
	@%p28 bra 	$L__BB0_36;
	setp.eq.s32 	%p29, %r31, 1;
	mul.wide.s32 	%rd38, %r297, 2;
	add.s64 	%rd7, %rd6, %rd38;
	ld.global.u16 	%rs30, [%rd7];
	// begin inline asm
	{  cvt.f32.f16 %f246, %rs30;}

	// end inline asm
	shl.b32 	%r165, %r297, 2;
	mov.u32 	%r166, _ZZ32gqa_attention_decode_kernel_implP6__halfPKS_S2_S2_S0_S0_iiiiiifE8q_shared;
	add.s32 	%r43, %r166, %r165;
	ld.shared.f32 	%f247, [%r43];
	fma.rn.f32 	%f629, %f246, %f247, %f629;
	@%p29 bra 	$L__BB0_36;
	setp.eq.s32 	%p30, %r31, 2;
	ld.global.u16 	%rs31, [%rd7+2];
	// begin inline asm
	{  cvt.f32.f16 %f248, %rs31;}

	// end inline asm
	ld.shared.f32 	%f249, [%r43+4];
	fma.rn.f32 	%f629, %f248, %f249, %f629;
	@%p30 bra 	$L__BB0_36;
	ld.global.u16 	%rs32, [%rd7+4];
	// begin inline asm
	{  cvt.f32.f16 %f250, %rs32;}

	// end inline asm
	ld.shared.f32 	%f251, [%r43+8];
	fma.rn.f32 	%f629, %f250, %f251, %f629;
$L__BB0_36:
	@%p9 bra 	$L__BB0_66;
	ld.global.u16 	%rs33, [%rd6];
	// begin inline asm
	{  cvt.f32.f16 %f252, %rs33;}

	// end inline asm
	cvt.f64.f32 	%fd10, %f252;
	ld.global.u16 	%rs34, [%rd6+2];
	// begin inline asm
	{  cvt.f32.f16 %f253, %rs34;}

	// end inline asm
	cvt.f64.f32 	%fd11, %f253;
	ld.global.u16 	%rs35, [%rd6+4];
	// begin inline asm
	{  cvt.f32.f16 %f254, %rs35;}

	// end inline asm
	cvt.f64.f32 	%fd12, %f254;
	ld.global.u16 	%rs36, [%rd6+6];
	// begin inline asm
	{  cvt.f32.f16 %f255, %rs36;}

	// end inline asm
	cvt.f64.f32 	%fd13, %f255;
	ld.global.u16 	%rs37, [%rd6+8];
	// begin inline asm
	{  cvt.f32.f16 %f256, %rs37;}

	// end inline asm
	cvt.f64.f32 	%fd14, %f256;
	st.local.f64 	[%rd4], %fd10;
	st.local.f64 	[%rd4+8], %fd11;
	st.local.f64 	[%rd4+16], %fd12;
	st.local.f64 	[%rd4+24], %fd13;
	st.local.f64 	[%rd4+32], %fd14;
	mov.u64 	%rd39, $str$3;
	cvta.global.u64 	%rd40, %rd39;
	add.u64 	%rd41, %SP, 0;
	{ // callseq 3, 0
	.param .b64 param0;
	st.param.b64 	[param0], %rd40;
	.param .b64 param1;
	st.param.b64 	[param1], %rd41;
	.param .b32 retval0;
	call.uni (retval0), 
	vprintf, 
	(
	param0, 
	param1
	);
	ld.param.b32 	%r167, [retval0];
	} // callseq 3
	mov.f32 	%f622, 0f00000000;
	@%p21 bra 	$L__BB0_51;
	setp.lt.u32 	%p33, %r27, 15;
	mov.f32 	%f622, 0f00000000;
	mov.b32 	%r301, 0;
	@%p33 bra 	$L__BB0_41;
	mov.f32 	%f622, 0f00000000;
	mov.b32 	%r299, 0;
$L__BB0_40:
	.pragma "nounroll";
	shl.b32 	%r171, %r299, 1;
	cvt.u64.u32 	%rd42, %r171;
	add.s64 	%rd43, %rd6, %rd42;
	ld.global.u16 	%rs38, [%rd43];
	// begin inline asm
	{  cvt.f32.f16 %f261, %rs38;}

	// end inline asm
	fma.rn.f32 	%f277, %f261, %f261, %f622;
	ld.global.u16 	%rs39, [%rd43+2];
	// begin inline asm
	{  cvt.f32.f16 %f262, %rs39;}

	// end inline asm
	fma.rn.f32 	%f278, %f262, %f262, %f277;
	ld.global.u16 	%rs40, [%rd43+4];
	// begin inline asm
	{  cvt.f32.f16 %f263, %rs40;}

	// end inline asm
	fma.rn.f32 	%f279, %f263, %f263, %f278;
	ld.global.u16 	%rs41, [%rd43+6];
	// begin inline asm
	{  cvt.f32.f16 %f264, %rs41;}

	// end inline asm
	fma.rn.f32 	%f280, %f264, %f264, %f279;
	ld.global.u16 	%rs42, [%rd43+8];
	// begin inline asm
	{  cvt.f32.f16 %f265, %rs42;}

	// end inline asm
	fma.rn.f32 	%f281, %f265, %f265, %f280;
	ld.global.u16 	%rs43, [%rd43+10];
	// begin inline asm
	{  cvt.f32.f16 %f266, %rs43;}

	// end inline asm
	fma.rn.f32 	%f282, %f266, %f266, %f281;
	ld.global.u16 	%rs44, [%rd43+12];
	// begin inline asm
	{  cvt.f32.f16 %f267, %rs44;}

	// end inline asm
	fma.rn.f32 	%f283, %f267, %f267, %f282;
	ld.global.u16 	%rs45, [%rd43+14];
	// begin inline asm
	{  cvt.f32.f16 %f268, %rs45;}

	// end inline asm
	fma.rn.f32 	%f284, %f268, %f268, %f283;
	ld.global.u16 	%rs46, [%rd43+16];
	// begin inline asm
	{  cvt.f32.f16 %f269, %rs46;}

	// end inline asm
	fma.rn.f32 	%f285, %f269, %f269, %f284;
	ld.global.u16 	%rs47, [%rd43+18];
	// begin inline asm
	{  cvt.f32.f16 %f270, %rs47;}

	// end inline asm
	fma.rn.f32 	%f286, %f270, %f270, %f285;
	ld.global.u16 	%rs48, [%rd43+20];
	// begin inline asm
	{  cvt.f32.f16 %f271, %rs48;}

	// end inline asm
	fma.rn.f32 	%f287, %f271, %f271, %f286;
	ld.global.u16 	%rs49, [%rd43+22];
	// begin inline asm
	{  cvt.f32.f16 %f272, %rs49;}

	// end inline asm
	fma.rn.f32 	%f288, %f272, %f272, %f287;
	ld.global.u16 	%rs50, [%rd43+24];
	// begin inline asm
	{  cvt.f32.f16 %f273, %rs50;}

	// end inline asm
	fma.rn.f32 	%f289, %f273, %f273, %f288;
	ld.global.u16 	%rs51, [%rd43+26];
	// begin inline asm
	{  cvt.f32.f16 %f274, %rs51;}

	// end inline asm
	fma.rn.f32 	%f290, %f274, %f274, %f289;
	ld.global.u16 	%rs52, [%rd43+28];
	// begin inline asm
	{  cvt.f32.f16 %f275, %rs52;}

	// end inline asm
	fma.rn.f32 	%f291, %f275, %f275, %f290;
	ld.global.u16 	%rs53, [%rd43+30];
	// begin inline asm
	{  cvt.f32.f16 %f276, %rs53;}

	// end inline asm
	fma.rn.f32 	%f622, %f276, %f276, %f291;
	add.s32 	%r299, %r299, 16;
	setp.ne.s32 	%p34, %r299, %r30;
	mov.u32 	%r301, %r30;
	@%p34 bra 	$L__BB0_40;
$L__BB0_41:
	setp.eq.s32 	%p35, %r28, 0;
	@%p35 bra 	$L__BB0_51;
	add.s32 	%r172, %r28, -1;
	setp.lt.u32 	%p36, %r172, 7;
	@%p36 bra 	$L__BB0_44;
	mul.wide.u32 	%rd44, %r301, 2;
	add.s64 	%rd45, %rd6, %rd44;
	ld.global.u16 	%rs54, [%rd45];
	// begin inline asm
	{  cvt.f32.f16 %f293, %rs54;}

	// end inline asm
	fma.rn.f32 	%f301, %f293, %f293, %f622;
	ld.global.u16 	%rs55, [%rd45+2];
	// begin inline asm
	{  cvt.f32.f16 %f294, %rs55;}

	// end inline asm
	fma.rn.f32 	%f302, %f294, %f294, %f301;
	ld.global.u16 	%rs56, [%rd45+4];
	// begin inline asm
	{  cvt.f32.f16 %f295, %rs56;}

	// end inline asm
	fma.rn.f32 	%f303, %f295, %f295, %f302;
	ld.global.u16 	%rs57, [%rd45+6];
	// begin inline asm
	{  cvt.f32.f16 %f296, %rs57;}

	// end inline asm
	fma.rn.f32 	%f304, %f296, %f296, %f303;
	ld.global.u16 	%rs58, [%rd45+8];
	// begin inline asm
	{  cvt.f32.f16 %f297, %rs58;}

	// end inline asm
	fma.rn.f32 	%f305, %f297, %f297, %f304;
	ld.global.u16 	%rs59, [%rd45+10];
	// begin inline asm
	{  cvt.f32.f16 %f298, %rs59;}

	// end inline asm
	fma.rn.f32 	%f306, %f298, %f298, %f305;
	ld.global.u16 	%rs60, [%rd45+12];
	// begin inline asm
	{  cvt.f32.f16 %f299, %rs60;}

	// end inline asm
	fma.rn.f32 	%f307, %f299, %f299, %f306;
	ld.global.u16 	%rs61, [%rd45+14];
	// begin inline asm
	{  cvt.f32.f16 %f300, %rs61;}

	// end inline asm
	fma.rn.f32 	%f622, %f300, %f300, %f307;
	add.s32 	%r301, %r301, 8;
$L__BB0_44:
	setp.eq.s32 	%p37, %r29, 0;
	@%p37 bra 	$L__BB0_51;
	add.s32 	%r173, %r29, -1;
	setp.lt.u32 	%p38, %r173, 3;
	@%p38 bra 	$L__BB0_47;
	mul.wide.u32 	%rd46, %r301, 2;
	add.s64 	%rd47, %rd6, %rd46;
	ld.global.u16 	%rs62, [%rd47];
	// begin inline asm
	{  cvt.f32.f16 %f309, %rs62;}

	// end inline asm
	fma.rn.f32 	%f313, %f309, %f309, %f622;
	ld.global.u16 	%rs63, [%rd47+2];
	// begin inline asm
	{  cvt.f32.f16 %f310, %rs63;}

	// end inline asm
	fma.rn.f32 	%f314, %f310, %f310, %f313;
	ld.global.u16 	%rs64, [%rd47+4];
	// begin inline asm
	{  cvt.f32.f16 %f311, %rs64;}

	// end inline asm
	fma.rn.f32 	%f315, %f311, %f311, %f314;
	ld.global.u16 	%rs65, [%rd47+6];
	// begin inline asm
	{  cvt.f32.f16 %f312, %rs65;}

	// end inline asm
	fma.rn.f32 	%f622, %f312, %f312, %f315;
	add.s32 	%r301, %r301, 4;
$L__BB0_47:
	setp.eq.s32 	%p39, %r31, 0;
	@%p39 bra 	$L__BB0_51;
	setp.eq.s32 	%p40, %r31, 1;
	mul.wide.u32 	%rd48, %r301, 2;
	add.s64 	%rd8, %rd6, %rd48;
	ld.global.u16 	%rs66, [%rd8];
	// begin inline asm
	{  cvt.f32.f16 %f316, %rs66;}

	// end inline asm
	fma.rn.f32 	%f622, %f316, %f316, %f622;
	@%p40 bra 	$L__BB0_51;
	setp.eq.s32 	%p41, %r31, 2;
	ld.global.u16 	%rs67, [%rd8+2];
	// begin inline asm
	{  cvt.f32.f16 %f317, %rs67;}

	// end inline asm
	fma.rn.f32 	%f622, %f317, %f317, %f622;
	@%p41 bra 	$L__BB0_51;
	ld.global.u16 	%rs68, [%rd8+4];
	// begin inline asm
	{  cvt.f32.f16 %f318, %rs68;}

	// end inline asm
	fma.rn.f32 	%f622, %f318, %f318, %f622;
$L__BB0_51:
	sqrt.rn.f32 	%f319, %f622;
	cvt.f64.f32 	%fd15, %f319;
	st.local.f64 	[%rd4], %fd15;
	mov.u64 	%rd49, $str$4;
	cvta.global.u64 	%rd50, %rd49;
	add.u64 	%rd51, %SP, 0;
	{ // callseq 4, 0
	.param .b64 param0;
	st.param.b64 	[param0], %rd50;
	.param .b64 param1;
	st.param.b64 	[param1], %rd51;
	.param .b32 retval0;
	call.uni (retval0), 
	vprintf, 
	(
	param0, 
	param1
	);
	ld.param.b32 	%r174, [retval0];
	} // callseq 4
	cvt.f64.f32 	%fd16, %f629;
	st.local.f64 	[%rd4], %fd16;
	st.local.f64 	[%rd4+8], %fd1;
	mov.u64 	%rd52, $str$5;
	cvta.global.u64 	%rd53, %rd52;
	{ // callseq 5, 0
	.param .b64 param0;
	st.param.b64 	[param0], %rd53;
	.param .b64 param1;
	st.param.b64 	[param1], %rd51;
	.param .b32 retval0;
	call.uni (retval0), 
	vprintf, 
	(
	param0, 
	param1
	);
	ld.param.b32 	%r176, [retval0];
	} // callseq 5
	bra.uni 	$L__BB0_66;
$L__BB0_52:
	setp.lt.s32 	%p42, %r119, 1;
	mov.f32 	%f629, 0f00000000;
	@%p42 bra 	$L__BB0_66;
	setp.lt.u32 	%p43, %r27, 15;
	add.s32 	%r179, %r26, %r293;
	mul.lo.s32 	%r33, %r179, %r119;
	mov.f32 	%f629, 0f00000000;
	mov.b32 	%r304, 0;
	@%p43 bra 	$L__BB0_56;
	mov.f32 	%f629, 0f00000000;
	mov.b32 	%r294, 0;
$L__BB0_55:
	.pragma "nounroll";
	add.s32 	%r181, %r294, %r33;
	mul.wide.s32 	%rd54, %r181, 2;
	add.s64 	%rd55, %rd2, %rd54;
	ld.global.u16 	%rs69, [%rd55];
	// begin inline asm
	{  cvt.f32.f16 %f324, %rs69;}

	// end inline asm
	shl.b32 	%r182, %r294, 2;
	mov.u32 	%r183, _ZZ32gqa_attention_decode_kernel_implP6__halfPKS_S2_S2_S0_S0_iiiiiifE8q_shared;
	add.s32 	%r184, %r183, %r182;
	ld.shared.f32 	%f340, [%r184];
	fma.rn.f32 	%f341, %f324, %f340, %f629;
	ld.global.u16 	%rs70, [%rd55+2];
	// begin inline asm
	{  cvt.f32.f16 %f325, %rs70;}

	// end inline asm
	ld.shared.f32 	%f342, [%r184+4];
	fma.rn.f32 	%f343, %f325, %f342, %f341;
	ld.global.u16 	%rs71, [%rd55+4];
	// begin inline asm
	{  cvt.f32.f16 %f326, %rs71;}

	// end inline asm
	ld.shared.f32 	%f344, [%r184+8];
	fma.rn.f32 	%f345, %f326, %f344, %f343;
	ld.global.u16 	%rs72, [%rd55+6];
	// begin inline asm
	{  cvt.f32.f16 %f327, %rs72;}

	// end inline asm
	ld.shared.f32 	%f346, [%r184+12];
	fma.rn.f32 	%f347, %f327, %f346, %f345;
	ld.global.u16 	%rs73, [%rd55+8];
	// begin inline asm
	{  cvt.f32.f16 %f328, %rs73;}

	// end inline asm
	ld.shared.f32 	%f348, [%r184+16];
	fma.rn.f32 	%f349, %f328, %f348, %f347;
	ld.global.u16 	%rs74, [%rd55+10];
	// begin inline asm
	{  cvt.f32.f16 %f329, %rs74;}

	// end inline asm
	ld.shared.f32 	%f350, [%r184+20];
	fma.rn.f32 	%f351, %f329, %f350, %f349;
	ld.global.u16 	%rs75, [%rd55+12];
	// begin inline asm
	{  cvt.f32.f16 %f330, %rs75;}

	// end inline asm
	ld.shared.f32 	%f352, [%r184+24];
	fma.rn.f32 	%f353, %f330, %f352, %f351;
	ld.global.u16 	%rs76, [%rd55+14];
	// begin inline asm
	{  cvt.f32.f16 %f331, %rs76;}

	// end inline asm
	ld.shared.f32 	%f354, [%r184+28];
	fma.rn.f32 	%f355, %f331, %f354, %f353;
	ld.global.u16 	%rs77, [%rd55+16];
	// begin inline asm
	{  cvt.f32.f16 %f332, %rs77;}

	// end inline asm
	ld.shared.f32 	%f356, [%r184+32];
	fma.rn.f32 	%f357, %f332, %f356, %f355;
	ld.global.u16 	%rs78, [%rd55+18];
	// begin inline asm
	{  cvt.f32.f16 %f333, %rs78;}

	// end inline asm
	ld.shared.f32 	%f358, [%r184+36];
	fma.rn.f32 	%f359, %f333, %f358, %f357;
	ld.global.u16 	%rs79, [%rd55+20];
	// begin inline asm
	{  cvt.f32.f16 %f334, %rs79;}

	// end inline asm
	ld.shared.f32 	%f360, [%r184+40];
	fma.rn.f32 	%f361, %f334, %f360, %f359;
	ld.global.u16 	%rs80, [%rd55+22];
	// begin inline asm
	{  cvt.f32.f16 %f335, %rs80;}

	// end inline asm
	ld.shared.f32 	%f362, [%r184+44];
	fma.rn.f32 	%f363, %f335, %f362, %f361;
	ld.global.u16 	%rs81, [%rd55+24];
	// begin inline asm
	{  cvt.f32.f16 %f336, %rs81;}

	// end inline asm
	ld.shared.f32 	%f364, [%r184+48];
	fma.rn.f32 	%f365, %f336, %f364, %f363;
	ld.global.u16 	%rs82, [%rd55+26];
	// begin inline asm
	{  cvt.f32.f16 %f337, %rs82;}

	// end inline asm
	ld.shared.f32 	%f366, [%r184+52];
	fma.rn.f32 	%f367, %f337, %f366, %f365;
	ld.global.u16 	%rs83, [%rd55+28];
	// begin inline asm
	{  cvt.f32.f16 %f338, %rs83;}

	// end inline asm
	ld.shared.f32 	%f368, [%r184+56];
	fma.rn.f32 	%f369, %f338, %f368, %f367;
	ld.global.u16 	%rs84, [%rd55+30];
	// begin inline asm
	{  cvt.f32.f16 %f339, %rs84;}

	// end inline asm
	ld.shared.f32 	%f370, [%r184+60];
	fma.rn.f32 	%f629, %f339, %f370, %f369;
	add.s32 	%r294, %r294, 16;
	setp.eq.s32 	%p44, %r294, %r30;
	mov.u32 	%r304, %r30;
	@%p44 bra 	$L__BB0_56;
	bra.uni 	$L__BB0_55;
$L__BB0_56:
	setp.eq.s32 	%p45, %r28, 0;
	@%p45 bra 	$L__BB0_66;
	add.s32 	%r185, %r28, -1;
	setp.lt.u32 	%p46, %r185, 7;
	@%p46 bra 	$L__BB0_59;
	add.s32 	%r186, %r304, %r33;
	mul.wide.s32 	%rd56, %r186, 2;
	add.s64 	%rd57, %rd2, %rd56;
	ld.global.u16 	%rs85, [%rd57];
	// begin inline asm
	{  cvt.f32.f16 %f372, %rs85;}

	// end inline asm
	shl.b32 	%r187, %r304, 2;
	mov.u32 	%r188, _ZZ32gqa_attention_decode_kernel_implP6__halfPKS_S2_S2_S0_S0_iiiiiifE8q_shared;
	add.s32 	%r189, %r188, %r187;
	ld.shared.f32 	%f380, [%r189];
	fma.rn.f32 	%f381, %f372, %f380, %f629;
	ld.global.u16 	%rs86, [%rd57+2];
	// begin inline asm
	{  cvt.f32.f16 %f373, %rs86;}

	// end inline asm
	ld.shared.f32 	%f382, [%r189+4];
	fma.rn.f32 	%f383, %f373, %f382, %f381;
	ld.global.u16 	%rs87, [%rd57+4];
	// begin inline asm
	{  cvt.f32.f16 %f374, %rs87;}

	// end inline asm
	ld.shared.f32 	%f384, [%r189+8];
	fma.rn.f32 	%f385, %f374, %f384, %f383;
	ld.global.u16 	%rs88, [%rd57+6];
	// begin inline asm
	{  cvt.f32.f16 %f375, %rs88;}

	// end inline asm
	ld.shared.f32 	%f386, [%r189+12];
	fma.rn.f32 	%f387, %f375, %f386, %f385;
	ld.global.u16 	%rs89, [%rd57+8];
	// begin inline asm
	{  cvt.f32.f16 %f376, %rs89;}

	// end inline asm
	ld.shared.f32 	%f388, [%r189+16];
	fma.rn.f32 	%f389, %f376, %f388, %f387;
	ld.global.u16 	%rs90, [%rd57+10];
	// begin inline asm
	{  cvt.f32.f16 %f377, %rs90;}

	// end inline asm
	ld.shared.f32 	%f390, [%r189+20];
	fma.rn.f32 	%f391, %f377, %f390, %f389;
	ld.global.u16 	%rs91, [%rd57+12];
	// begin inline asm
	{  cvt.f32.f16 %f378, %rs91;}

	// end inline asm
	ld.shared.f32 	%f392, [%r189+24];
	fma.rn.f32 	%f393, %f378, %f392, %f391;
	ld.global.u16 	%rs92, [%rd57+14];
	// begin inline asm
	{  cvt.f32.f16 %f379, %rs92;}

	// end inline asm
	ld.shared.f32 	%f394, [%r189+28];
	fma.rn.f32 	%f629, %f379, %f394, %f393;
	add.s32 	%r304, %r304, 8;
$L__BB0_59:
	setp.eq.s32 	%p47, %r29, 0;
	@%p47 bra 	$L__BB0_66;
	add.s32 	%r190, %r29, -1;
	setp.lt.u32 	%p48, %r190, 3;
	@%p48 bra 	$L__BB0_62;
	add.s32 	%r191, %r304, %r33;
	mul.wide.s32 	%rd58, %r191, 2;
	add.s64 	%rd59, %rd2, %rd58;
	ld.global.u16 	%rs93, [%rd59];
	// begin inline asm
	{  cvt.f32.f16 %f396, %rs93;}

	// end inline asm
	shl.b32 	%r192, %r304, 2;
	mov.u32 	%r193, _ZZ32gqa_attention_decode_kernel_implP6__halfPKS_S2_S2_S0_S0_iiiiiifE8q_shared;
	add.s32 	%r194, %r193, %r192;
	ld.shared.f32 	%f400, [%r194];
	fma.rn.f32 	%f401, %f396, %f400, %f629;
	ld.global.u16 	%rs94, [%rd59+2];
	// begin inline asm
	{  cvt.f32.f16 %f397, %rs94;}

	// end inline asm
	ld.shared.f32 	%f402, [%r194+4];
	fma.rn.f32 	%f403, %f397, %f402, %f401;
	ld.global.u16 	%rs95, [%rd59+4];
	// begin inline asm
	{  cvt.f32.f16 %f398, %rs95;}

	// end inline asm
	ld.shared.f32 	%f404, [%r194+8];
	fma.rn.f32 	%f405, %f398, %f404, %f403;
	ld.global.u16 	%rs96, [%rd59+6];
	// begin inline asm
	{  cvt.f32.f16 %f399, %rs96;}

	// end inline asm
	ld.shared.f32 	%f406, [%r194+12];
	fma.rn.f32 	%f629, %f399, %f406, %f405;
	add.s32 	%r304, %r304, 4;
$L__BB0_62:
	setp.eq.s32 	%p49, %r31, 0;
	@%p49 bra 	$L__BB0_66;
	setp.eq.s32 	%p50, %r31, 1;
	add.s32 	%r195, %r304, %r33;
	mul.wide.s32 	%rd60, %r195, 2;
	add.s64 	%rd9, %rd2, %rd60;
	ld.global.u16 	%rs97, [%rd9];
	// begin inline asm
	{  cvt.f32.f16 %f407, %rs97;}

	// end inline asm
	shl.b32 	%r196, %r304, 2;
	mov.u32 	%r197, _ZZ32gqa_attention_decode_kernel_implP6__halfPKS_S2_S2_S0_S0_iiiiiifE8q_shared;
	add.s32 	%r56, %r197, %r196;
	ld.shared.f32 	%f408, [%r56];
	fma.rn.f32 	%f629, %f407, %f408, %f629;
	@%p50 bra 	$L__BB0_66;
	setp.eq.s32 	%p51, %r31, 2;
	ld.global.u16 	%rs98, [%rd9+2];
	// begin inline asm
	{  cvt.f32.f16 %f409, %rs98;}

	// end inline asm
	ld.shared.f32 	%f410, [%r56+4];
	fma.rn.f32 	%f629, %f409, %f410, %f629;
	@%p51 bra 	$L__BB0_66;
	ld.global.u16 	%rs99, [%rd9+4];
	// begin inline asm
	{  cvt.f32.f16 %f411, %rs99;}

	// end inline asm
	ld.shared.f32 	%f412, [%r56+8];
	fma.rn.f32 	%f629, %f411, %f412, %f629;
$L__BB0_66:
	mul.f32 	%f413, %f91, %f629;
	shl.b32 	%r198, %r293, 2;
	mov.u32 	%r199, shared_mem;
	add.s32 	%r200, %r199, %r198;
	st.shared.f32 	[%r200], %f413;
	mov.u32 	%r201, %ntid.x;
	add.s32 	%r293, %r293, %r201;
	setp.le.s32 	%p52, %r293, %r115;
	@%p52 bra 	$L__BB0_21;
$L__BB0_67:
	shl.b32 	%r202, %r115, 2;
	mov.u32 	%r203, shared_mem;
	add.s32 	%r58, %r203, %r202;
	bar.sync 	0;
	setp.ne.s32 	%p53, %r317, 0;
	@%p53 bra 	$L__BB0_86;
	setp.lt.s32 	%p54, %r115, 0;
	mov.f32 	%f638, 0fCE6E6B28;
	@%p54 bra 	$L__BB0_81;
	and.b32  	%r59, %r6, 15;
	setp.lt.u32 	%p55, %r115, 15;
	mov.f32 	%f638, 0fCE6E6B28;
	mov.b32 	%r308, 0;
	@%p55 bra 	$L__BB0_72;
	and.b32  	%r308, %r6, -16;
	mov.f32 	%f638, 0fCE6E6B28;
	mov.b32 	%r306, 0;
$L__BB0_71:
	.pragma "nounroll";
	shl.b32 	%r206, %r306, 2;
	add.s32 	%r208, %r203, %r206;
	ld.shared.v4.f32 	{%f418, %f419, %f420, %f421}, [%r208];
	max.f32 	%f422, %f638, %f418;
	max.f32 	%f423, %f422, %f419;
	max.f32 	%f424, %f423, %f420;
	max.f32 	%f425, %f424, %f421;
	ld.shared.v4.f32 	{%f426, %f427, %f428, %f429}, [%r208+16];
	max.f32 	%f430, %f425, %f426;
	max.f32 	%f431, %f430, %f427;
	max.f32 	%f432, %f431, %f428;
	max.f32 	%f433, %f432, %f429;
	ld.shared.v4.f32 	{%f434, %f435, %f436, %f437}, [%r208+32];
	max.f32 	%f438, %f433, %f434;
	max.f32 	%f439, %f438, %f435;
	max.f32 	%f440, %f439, %f436;
	max.f32 	%f441, %f440, %f437;
	ld.shared.v4.f32 	{%f442, %f443, %f444, %f445}, [%r208+48];
	max.f32 	%f446, %f441, %f442;
	max.f32 	%f447, %f446, %f443;
	max.f32 	%f448, %f447, %f444;
	max.f32 	%f638, %f448, %f445;
	add.s32 	%r306, %r306, 16;
	setp.ne.s32 	%p56, %r306, %r308;
	@%p56 bra 	$L__BB0_71;
$L__BB0_72:
	setp.eq.s32 	%p57, %r59, 0;
	@%p57 bra 	$L__BB0_81;
	and.b32  	%r64, %r6, 7;
	setp.lt.u32 	%p58, %r59, 8;
	@%p58 bra 	$L__BB0_75;
	shl.b32 	%r209, %r308, 2;
	add.s32 	%r211, %r203, %r209;
	ld.shared.f32 	%f450, [%r211];
	max.f32 	%f451, %f638, %f450;
	ld.shared.f32 	%f452, [%r211+4];
	max.f32 	%f453, %f451, %f452;
	ld.shared.f32 	%f454, [%r211+8];
	max.f32 	%f455, %f453, %f454;
	ld.shared.f32 	%f456, [%r211+12];
	max.f32 	%f457, %f455, %f456;
	ld.shared.f32 	%f458, [%r211+16];
	max.f32 	%f459, %f457, %f458;
	ld.shared.f32 	%f460, [%r211+20];
	max.f32 	%f461, %f459, %f460;
	ld.shared.f32 	%f462, [%r211+24];
	max.f32 	%f463, %f461, %f462;
	ld.shared.f32 	%f464, [%r211+28];
	max.f32 	%f638, %f463, %f464;
	add.s32 	%r308, %r308, 8;
$L__BB0_75:
	setp.eq.s32 	%p59, %r64, 0;
	@%p59 bra 	$L__BB0_81;
	and.b32  	%r67, %r6, 3;
	setp.lt.u32 	%p60, %r64, 4;
	@%p60 bra 	$L__BB0_78;
	shl.b32 	%r212, %r308, 2;
	add.s32 	%r214, %r203, %r212;
	ld.shared.f32 	%f466, [%r214];
	max.f32 	%f467, %f638, %f466;
	ld.shared.f32 	%f468, [%r214+4];
	max.f32 	%f469, %f467, %f468;
	ld.shared.f32 	%f470, [%r214+8];
	max.f32 	%f471, %f469, %f470;
	ld.shared.f32 	%f472, [%r214+12];
	max.f32 	%f638, %f471, %f472;
	add.s32 	%r308, %r308, 4;
$L__BB0_78:
	setp.eq.s32 	%p61, %r67, 0;
	@%p61 bra 	$L__BB0_81;
	mov.b32 	%r311, 0;
$L__BB0_80:
	.pragma "nounroll";
	shl.b32 	%r216, %r308, 2;
	add.s32 	%r218, %r203, %r216;
	ld.shared.f32 	%f473, [%r218];
	max.f32 	%f638, %f638, %f473;
	add.s32 	%r308, %r308, 1;
	add.s32 	%r311, %r311, 1;
	setp.ne.s32 	%p62, %r311, %r67;
	@%p62 bra 	$L__BB0_80;
$L__BB0_81:
	setp.gt.s32 	%p63, %r115, 4;
	st.shared.f32 	[%r58+4], %f638;
	or.b32  	%r219, %r1, %r2;
	setp.ne.s32 	%p64, %r219, 0;
	or.pred  	%p65, %p64, %p63;
	@%p65 bra 	$L__BB0_86;
	st.local.v2.u32 	[%rd4], {%r115, %r6};
	mov.u64 	%rd61, $str$6;
	cvta.global.u64 	%rd62, %rd61;
	add.u64 	%rd63, %SP, 0;
	{ // callseq 6, 0
	.param .b64 param0;
	st.param.b64 	[param0], %rd62;
	.param .b64 param1;
	st.param.b64 	[param1], %rd63;
	.param .b32 retval0;
	call.uni (retval0), 
	vprintf, 
	(
	param0, 
	param1
	);
	ld.param.b32 	%r220, [retval0];
	} // callseq 6
	mov.u64 	%rd64, $str$7;
	cvta.global.u64 	%rd65, %rd64;
	{ // callseq 7, 0
	.param .b64 param0;
	st.param.b64 	[param0], %rd65;
	.param .b64 param1;
	st.param.b64 	[param1], 0;
	.param .b32 retval0;
	call.uni (retval0), 
	vprintf, 
	(
	param0, 
	param1
	);
	ld.param.b32 	%r222, [retval0];
	} // callseq 7
	setp.lt.s32 	%p66, %r115, 0;
	@%p66 bra 	$L__BB0_85;
	mov.b32 	%r312, 0;
	mov.u64 	%rd66, $str$8;
$L__BB0_84:
	shl.b32 	%r225, %r312, 2;
	add.s32 	%r227, %r203, %r225;
	ld.shared.f32 	%f474, [%r227];
	cvt.f64.f32 	%fd17, %f474;
	st.local.u32 	[%rd4], %r312;
	st.local.f64 	[%rd4+8], %fd17;
	cvta.global.u64 	%rd67, %rd66;
	{ // callseq 8, 0
	.param .b64 param0;
	st.param.b64 	[param0], %rd67;
	.param .b64 param1;
	st.param.b64 	[param1], %rd63;
	.param .b32 retval0;
	call.uni (retval0), 
	vprintf, 
	(
	param0, 
	param1
	);
	ld.param.b32 	%r228, [retval0];
	} // callseq 8
	add.s32 	%r75, %r312, 1;
	setp.ne.s32 	%p67, %r312, %r115;
	mov.u32 	%r312, %r75;
	@%p67 bra 	$L__BB0_84;
$L__BB0_85:
	cvt.f64.f32 	%fd18, %f638;
	st.local.f64 	[%rd4], %fd18;
	mov.u64 	%rd69, $str$9;
	cvta.global.u64 	%rd70, %rd69;
	{ // callseq 9, 0
	.param .b64 param0;
	st.param.b64 	[param0], %rd70;
	.param .b64 param1;
	st.param.b64 	[param1], %rd63;
	.param .b32 retval0;
	call.uni (retval0), 
	vprintf, 
	(
	param0, 
	param1
	);
	ld.param.b32 	%r230, [retval0];
	} // callseq 9
$L__BB0_86:
	setp.gt.s32 	%p68, %r317, %r115;
	bar.sync 	0;
	mov.f32 	%f640, 0f00000000;
	@%p68 bra 	$L__BB0_89;
	mov.f32 	%f640, 0f00000000;
	mov.u32 	%r76, %ntid.x;
	mov.u32 	%r313, %r317;
$L__BB0_88:
	shl.b32 	%r232, %r313, 2;
	add.s32 	%r234, %r203, %r232;
	ld.shared.f32 	%f477, [%r234];
	ld.shared.f32 	%f478, [%r58+4];
	sub.f32 	%f479, %f477, %f478;
	fma.rn.f32 	%f480, %f479, 0f3BBB989D, 0f3F000000;
	cvt.sat.f32.f32 	%f481, %f480;
	mov.f32 	%f482, 0f4B400001;
	mov.f32 	%f483, 0f437C0000;
	fma.rm.f32 	%f484, %f481, %f483, %f482;
	add.f32 	%f485, %f484, 0fCB40007F;
	neg.f32 	%f486, %f485;
	fma.rn.f32 	%f487, %f479, 0f3FB8AA3B, %f486;
	fma.rn.f32 	%f488, %f479, 0f32A57060, %f487;
	mov.b32 	%r235, %f484;
	shl.b32 	%r236, %r235, 23;
	mov.b32 	%f489, %r236;
	ex2.approx.ftz.f32 	%f490, %f488;
	mul.f32 	%f491, %f490, %f489;
	st.shared.f32 	[%r234], %f491;
	add.f32 	%f640, %f640, %f491;
	add.s32 	%r313, %r313, %r76;
	setp.le.s32 	%p69, %r313, %r115;
	@%p69 bra 	$L__BB0_88;
$L__BB0_89:
	shl.b32 	%r237, %r317, 2;
	mov.u32 	%r238, _ZZ32gqa_attention_decode_kernel_implP6__halfPKS_S2_S2_S0_S0_iiiiiifE12partial_sums;
	add.s32 	%r79, %r238, %r237;
	st.shared.f32 	[%r79], %f640;
	bar.sync 	0;
	mov.u32 	%r80, %ntid.x;
	setp.lt.u32 	%p70, %r80, 2;
	@%p70 bra 	$L__BB0_94;
	mov.u32 	%r314, %r80;
$L__BB0_91:
	shr.u32 	%r82, %r314, 1;
	setp.ge.u32 	%p71, %r317, %r82;
	@%p71 bra 	$L__BB0_93;
	shl.b32 	%r239, %r82, 2;
	add.s32 	%r240, %r79, %r239;
	ld.shared.f32 	%f492, [%r240];
	ld.shared.f32 	%f493, [%r79];
	add.f32 	%f494, %f492, %f493;
	st.shared.f32 	[%r79], %f494;
$L__BB0_93:
	bar.sync 	0;
	setp.gt.u32 	%p72, %r314, 3;
	mov.u32 	%r314, %r82;
	@%p72 bra 	$L__BB0_91;
$L__BB0_94:
	setp.ne.s32 	%p73, %r317, 0;
	@%p73 bra 	$L__BB0_97;
	setp.gt.s32 	%p74, %r115, 4;
	ld.shared.f32 	%f72, [_ZZ32gqa_attention_decode_kernel_implP6__halfPKS_S2_S2_S0_S0_iiiiiifE12partial_sums];
	st.shared.f32 	[%r58+8], %f72;
	or.b32  	%r241, %r1, %r2;
	setp.ne.s32 	%p75, %r241, 0;
	or.pred  	%p76, %p75, %p74;
	@%p76 bra 	$L__BB0_97;
	cvt.f64.f32 	%fd19, %f72;
	st.local.f64 	[%rd4], %fd19;
	mov.u64 	%rd72, $str$10;
	cvta.global.u64 	%rd73, %rd72;
	add.u64 	%rd74, %SP, 0;
	{ // callseq 10, 0
	.param .b64 param0;
	st.param.b64 	[param0], %rd73;
	.param .b64 param1;
	st.param.b64 	[param1], %rd74;
	.param .b32 retval0;
	call.uni (retval0), 
	vprintf, 
	(
	param0, 
	param1
	);
	ld.param.b32 	%r242, [retval0];
	} // callseq 10
$L__BB0_97:
	setp.gt.s32 	%p77, %r317, %r115;
	bar.sync 	0;
	@%p77 bra 	$L__BB0_100;
	mov.u32 	%r315, %r317;
$L__BB0_99:
	shl.b32 	%r244, %r315, 2;
	add.s32 	%r246, %r203, %r244;
	ld.shared.f32 	%f495, [%r246];
	ld.shared.f32 	%f496, [%r58+8];
	div.rn.f32 	%f497, %f495, %f496;
	st.shared.f32 	[%r246], %f497;
	add.s32 	%r315, %r315, %r80;
	setp.le.s32 	%p78, %r315, %r115;
	@%p78 bra 	$L__BB0_99;
$L__BB0_100:
	bar.sync 	0;
	@%p9 bra 	$L__BB0_106;
	st.local.u32 	[%rd4], %r6;
	mov.u64 	%rd75, $str$11;
	cvta.global.u64 	%rd76, %rd75;
	add.u64 	%rd77, %SP, 0;
	{ // callseq 11, 0
	.param .b64 param0;
	st.param.b64 	[param0], %rd76;
	.param .b64 param1;
	st.param.b64 	[param1], %rd77;
	.param .b32 retval0;
	call.uni (retval0), 
	vprintf, 
	(
	param0, 
	param1
	);
	ld.param.b32 	%r247, [retval0];
	} // callseq 11
	setp.lt.s32 	%p80, %r115, 0;
	mov.f64 	%fd24, 0d0000000000000000;
	@%p80 bra 	$L__BB0_105;
	mov.f32 	%f641, 0f00000000;
	mov.b32 	%r316, 0;
	mov.u64 	%rd78, $str$8;
$L__BB0_103:
	shl.b32 	%r250, %r316, 2;
	add.s32 	%r252, %r203, %r250;
	ld.shared.f32 	%f499, [%r252];
	cvt.f64.f32 	%fd21, %f499;
	st.local.u32 	[%rd4], %r316;
	st.local.f64 	[%rd4+8], %fd21;
	cvta.global.u64 	%rd79, %rd78;
	{ // callseq 12, 0
	.param .b64 param0;
	st.param.b64 	[param0], %rd79;
	.param .b64 param1;
	st.param.b64 	[param1], %rd77;
	.param .b32 retval0;
	call.uni (retval0), 
	vprintf, 
	(
	param0, 
	param1
	);
	ld.param.b32 	%r253, [retval0];
	} // callseq 12
	ld.shared.f32 	%f500, [%r252];
	add.f32 	%f641, %f641, %f500;
	add.s32 	%r86, %r316, 1;
	setp.ne.s32 	%p81, %r316, %r115;
	mov.u32 	%r316, %r86;
	@%p81 bra 	$L__BB0_103;
	cvt.f64.f32 	%fd24, %f641;
$L__BB0_105:
	st.local.f64 	[%rd4], %fd24;
	mov.u64 	%rd81, $str$12;
	cvta.global.u64 	%rd82, %rd81;
	{ // callseq 13, 0
	.param .b64 param0;
	st.param.b64 	[param0], %rd82;
	.param .b64 param1;
	st.param.b64 	[param1], %rd77;
	.param .b32 retval0;
	call.uni (retval0), 
	vprintf, 
	(
	param0, 
	param1
	);
	ld.param.b32 	%r255, [retval0];
	} // callseq 13
$L__BB0_106:
	setp.ge.s32 	%p82, %r317, %r119;
	@%p82 bra 	$L__BB0_128;
	ld.param.u64 	%rd132, [_Z32gqa_attention_decode_kernel_implP6__halfPKS_S2_S2_S0_S0_iiiiiif_param_0];
	mad.lo.s32 	%r257, %r118, %r1, %r5;
	mul.lo.s32 	%r87, %r257, %r116;
	mul.lo.s32 	%r88, %r257, %r119;
	or.b32  	%r89, %r2, %r1;
	mad.lo.s32 	%r258, %r117, %r1, %r2;
	mul.lo.s32 	%r90, %r258, %r119;
	add.s32 	%r259, %r87, %r115;
	mul.lo.s32 	%r91, %r259, %r119;
	and.b32  	%r92, %r115, 15;
	and.b32  	%r93, %r115, 7;
	and.b32  	%r94, %r115, 2147483632;
	and.b32  	%r95, %r115, 3;
	neg.s32 	%r96, %r94;
	mul.lo.s32 	%r260, %r119, %r116;
	mul.lo.s32 	%r97, %r260, %r257;
	shl.b32 	%r98, %r119, 4;
	cvta.to.global.u64 	%rd10, %rd132;
	mul.wide.s32 	%rd12, %r119, 2;
$L__BB0_108:
	setp.lt.s32 	%p83, %r115, 1;
	mov.f32 	%f649, 0f00000000;
	@%p83 bra 	$L__BB0_122;
	setp.lt.u32 	%p84, %r115, 16;
	mov.f32 	%f649, 0f00000000;
	mov.b32 	%r322, 0;
	@%p84 bra 	$L__BB0_112;
	add.s32 	%r318, %r97, %r317;
	mov.u32 	%r263, shared_mem;
	add.s32 	%r319, %r263, 32;
	mov.f32 	%f649, 0f00000000;
	mov.u32 	%r320, %r96;
$L__BB0_111:
	.pragma "nounroll";
	mul.wide.s32 	%rd84, %r318, 2;
	add.s64 	%rd85, %rd1, %rd84;
	ld.global.u16 	%rs100, [%rd85];
	// begin inline asm
	{  cvt.f32.f16 %f505, %rs100;}

	// end inline asm
	ld.shared.v4.f32 	{%f521, %f522, %f523, %f524}, [%r319+-32];
	fma.rn.f32 	%f525, %f505, %f521, %f649;
	mul.wide.s32 	%rd86, %r119, 2;
	add.s64 	%rd87, %rd85, %rd86;
	ld.global.u16 	%rs101, [%rd87];
	// begin inline asm
	{  cvt.f32.f16 %f506, %rs101;}

	// end inline asm
	fma.rn.f32 	%f526, %f506, %f522, %f525;
	add.s64 	%rd88, %rd87, %rd86;
	ld.global.u16 	%rs102, [%rd88];
	// begin inline asm
	{  cvt.f32.f16 %f507, %rs102;}

	// end inline asm
	fma.rn.f32 	%f527, %f507, %f523, %f526;
	add.s64 	%rd89, %rd88, %rd86;
	ld.global.u16 	%rs103, [%rd89];
	// begin inline asm
	{  cvt.f32.f16 %f508, %rs103;}

	// end inline asm
	fma.rn.f32 	%f528, %f508, %f524, %f527;
	add.s64 	%rd90, %rd89, %rd86;
	ld.global.u16 	%rs104, [%rd90];
	// begin inline asm
	{  cvt.f32.f16 %f509, %rs104;}

	// end inline asm
	ld.shared.v4.f32 	{%f529, %f530, %f531, %f532}, [%r319+-16];
	fma.rn.f32 	%f533, %f509, %f529, %f528;
	add.s64 	%rd91, %rd90, %rd86;
	ld.global.u16 	%rs105, [%rd91];
	// begin inline asm
	{  cvt.f32.f16 %f510, %rs105;}

	// end inline asm
	fma.rn.f32 	%f534, %f510, %f530, %f533;
	add.s64 	%rd92, %rd91, %rd86;
	ld.global.u16 	%rs106, [%rd92];
	// begin inline asm
	{  cvt.f32.f16 %f511, %rs106;}

	// end inline asm
	fma.rn.f32 	%f535, %f511, %f531, %f534;
	add.s64 	%rd93, %rd92, %rd86;
	ld.global.u16 	%rs107, [%rd93];
	// begin inline asm
	{  cvt.f32.f16 %f512, %rs107;}

	// end inline asm
	fma.rn.f32 	%f536, %f512, %f532, %f535;
	add.s64 	%rd94, %rd93, %rd86;
	ld.global.u16 	%rs108, [%rd94];
	// begin inline asm
	{  cvt.f32.f16 %f513, %rs108;}

	// end inline asm
	ld.shared.v4.f32 	{%f537, %f538, %f539, %f540}, [%r319];
	fma.rn.f32 	%f541, %f513, %f537, %f536;
	add.s64 	%rd95, %rd94, %rd86;
	ld.global.u16 	%rs109, [%rd95];
	// begin inline asm
	{  cvt.f32.f16 %f514, %rs109;}

	// end inline asm
	fma.rn.f32 	%f542, %f514, %f538, %f541;
	add.s64 	%rd96, %rd95, %rd86;
	ld.global.u16 	%rs110, [%rd96];
	// begin inline asm
	{  cvt.f32.f16 %f515, %rs110;}

	// end inline asm
	fma.rn.f32 	%f543, %f515, %f539, %f542;
	add.s64 	%rd97, %rd96, %rd86;
	ld.global.u16 	%rs111, [%rd97];
	// begin inline asm
	{  cvt.f32.f16 %f516, %rs111;}

	// end inline asm
	fma.rn.f32 	%f544, %f516, %f540, %f543;
	add.s64 	%rd98, %rd97, %rd86;
	ld.global.u16 	%rs112, [%rd98];
	// begin inline asm
	{  cvt.f32.f16 %f517, %rs112;}

	// end inline asm
	ld.shared.v4.f32 	{%f545, %f546, %f547, %f548}, [%r319+16];
	fma.rn.f32 	%f549, %f517, %f545, %f544;
	add.s64 	%rd99, %rd98, %rd86;
	ld.global.u16 	%rs113, [%rd99];
	// begin inline asm
	{  cvt.f32.f16 %f518, %rs113;}

	// end inline asm
	fma.rn.f32 	%f550, %f518, %f546, %f549;
	add.s64 	%rd100, %rd99, %rd86;
	ld.global.u16 	%rs114, [%rd100];
	// begin inline asm
	{  cvt.f32.f16 %f519, %rs114;}

	// end inline asm
	fma.rn.f32 	%f551, %f519, %f547, %f550;
	add.s64 	%rd101, %rd100, %rd86;
	ld.global.u16 	%rs115, [%rd101];
	// begin inline asm
	{  cvt.f32.f16 %f520, %rs115;}

	// end inline asm
	fma.rn.f32 	%f649, %f520, %f548, %f551;
	add.s32 	%r320, %r320, 16;
	add.s32 	%r319, %r319, 64;
	add.s32 	%r318, %r318, %r98;
	setp.ne.s32 	%p85, %r320, 0;
	mov.u32 	%r322, %r94;
	@%p85 bra 	$L__BB0_111;
$L__BB0_112:
	setp.eq.s32 	%p86, %r92, 0;
	@%p86 bra 	$L__BB0_122;
	add.s32 	%r264, %r92, -1;
	setp.lt.u32 	%p87, %r264, 7;
	@%p87 bra 	$L__BB0_115;
	add.s32 	%r265, %r87, %r322;
	mad.lo.s32 	%r266, %r265, %r119, %r317;
	mul.wide.s32 	%rd102, %r266, 2;
	add.s64 	%rd103, %rd1, %rd102;
	ld.global.u16 	%rs116, [%rd103];
	// begin inline asm
	{  cvt.f32.f16 %f553, %rs116;}

	// end inline asm
	shl.b32 	%r267, %r322, 2;
	mov.u32 	%r268, shared_mem;
	add.s32 	%r269, %r268, %r267;
	ld.shared.f32 	%f561, [%r269];
	fma.rn.f32 	%f562, %f553, %f561, %f649;
	mul.wide.s32 	%rd104, %r119, 2;
	add.s64 	%rd105, %rd103, %rd104;
	ld.global.u16 	%rs117, [%rd105];
	// begin inline asm
	{  cvt.f32.f16 %f554, %rs117;}

	// end inline asm
	ld.shared.f32 	%f563, [%r269+4];
	fma.rn.f32 	%f564, %f554, %f563, %f562;
	add.s64 	%rd106, %rd105, %rd104;
	ld.global.u16 	%rs118, [%rd106];
	// begin inline asm
	{  cvt.f32.f16 %f555, %rs118;}

	// end inline asm
	ld.shared.f32 	%f565, [%r269+8];
	fma.rn.f32 	%f566, %f555, %f565, %f564;
	add.s64 	%rd107, %rd106, %rd104;
	ld.global.u16 	%rs119, [%rd107];
	// begin inline asm
	{  cvt.f32.f16 %f556, %rs119;}

	// end inline asm
	ld.shared.f32 	%f567, [%r269+12];
	fma.rn.f32 	%f568, %f556, %f567, %f566;
	add.s64 	%rd108, %rd107, %rd104;
	ld.global.u16 	%rs120, [%rd108];
	// begin inline asm
	{  cvt.f32.f16 %f557, %rs120;}

	// end inline asm
	ld.shared.f32 	%f569, [%r269+16];
	fma.rn.f32 	%f570, %f557, %f569, %f568;
	add.s64 	%rd109, %rd108, %rd104;
	ld.global.u16 	%rs121, [%rd109];
	// begin inline asm
	{  cvt.f32.f16 %f558, %rs121;}

	// end inline asm
	ld.shared.f32 	%f571, [%r269+20];
	fma.rn.f32 	%f572, %f558, %f571, %f570;
	add.s64 	%rd110, %rd109, %rd104;
	ld.global.u16 	%rs122, [%rd110];
	// begin inline asm
	{  cvt.f32.f16 %f559, %rs122;}

	// end inline asm
	ld.shared.f32 	%f573, [%r269+24];
	fma.rn.f32 	%f574, %f559, %f573, %f572;
	add.s64 	%rd111, %rd110, %rd104;
	ld.global.u16 	%rs123, [%rd111];
	// begin inline asm
	{  cvt.f32.f16 %f560, %rs123;}

	// end inline asm
	ld.shared.f32 	%f575, [%r269+28];
	fma.rn.f32 	%f649, %f560, %f575, %f574;
	add.s32 	%r322, %r322, 8;
$L__BB0_115:
	setp.eq.s32 	%p88, %r93, 0;
	@%p88 bra 	$L__BB0_122;
	add.s32 	%r270, %r93, -1;
	setp.lt.u32 	%p89, %r270, 3;
	@%p89 bra 	$L__BB0_118;
	add.s32 	%r271, %r87, %r322;
	mad.lo.s32 	%r272, %r271, %r119, %r317;
	mul.wide.s32 	%rd112, %r272, 2;
	add.s64 	%rd113, %rd1, %rd112;
	ld.global.u16 	%rs124, [%rd113];
	// begin inline asm
	{  cvt.f32.f16 %f577, %rs124;}

	// end inline asm
	shl.b32 	%r273, %r322, 2;
	mov.u32 	%r274, shared_mem;
	add.s32 	%r275, %r274, %r273;
	ld.shared.f32 	%f581, [%r275];
	fma.rn.f32 	%f582, %f577, %f581, %f649;
	add.s64 	%rd115, %rd113, %rd12;
	ld.global.u16 	%rs125, [%rd115];
	// begin inline asm
	{  cvt.f32.f16 %f578, %rs125;}

	// end inline asm
	ld.shared.f32 	%f583, [%r275+4];
	fma.rn.f32 	%f584, %f578, %f583, %f582;
	add.s64 	%rd116, %rd115, %rd12;
	ld.global.u16 	%rs126, [%rd116];
	// begin inline asm
	{  cvt.f32.f16 %f579, %rs126;}

	// end inline asm
	ld.shared.f32 	%f585, [%r275+8];
	fma.rn.f32 	%f586, %f579, %f585, %f584;
	add.s64 	%rd117, %rd116, %rd12;
	ld.global.u16 	%rs127, [%rd117];
	// begin inline asm
	{  cvt.f32.f16 %f580, %rs127;}

	// end inline asm
	ld.shared.f32 	%f587, [%r275+12];
	fma.rn.f32 	%f649, %f580, %f587, %f586;
	add.s32 	%r322, %r322, 4;
$L__BB0_118:
	setp.eq.s32 	%p90, %r95, 0;
	@%p90 bra 	$L__BB0_122;
	setp.eq.s32 	%p91, %r95, 1;
	add.s32 	%r276, %r87, %r322;
	mad.lo.s32 	%r277, %r276, %r119, %r317;
	mul.wide.s32 	%rd118, %r277, 2;
	add.s64 	%rd11, %rd1, %rd118;
	ld.global.u16 	%rs128, [%rd11];
	// begin inline asm
	{  cvt.f32.f16 %f588, %rs128;}

	// end inline asm
	shl.b32 	%r278, %r322, 2;
	mov.u32 	%r279, shared_mem;
	add.s32 	%r112, %r279, %r278;
	ld.shared.f32 	%f589, [%r112];
	fma.rn.f32 	%f649, %f588, %f589, %f649;
	@%p91 bra 	$L__BB0_122;
	setp.eq.s32 	%p92, %r95, 2;
	add.s64 	%rd13, %rd11, %rd12;
	ld.global.u16 	%rs129, [%rd13];
	// begin inline asm
	{  cvt.f32.f16 %f590, %rs129;}

	// end inline asm
	ld.shared.f32 	%f591, [%r112+4];
	fma.rn.f32 	%f649, %f590, %f591, %f649;
	@%p92 bra 	$L__BB0_122;
	add.s64 	%rd119, %rd13, %rd12;
	ld.global.u16 	%rs130, [%rd119];
	// begin inline asm
	{  cvt.f32.f16 %f592, %rs130;}

	// end inline asm
	ld.shared.f32 	%f593, [%r112+8];
	fma.rn.f32 	%f649, %f592, %f593, %f649;
$L__BB0_122:
	ld.param.u64 	%rd133, [_Z32gqa_attention_decode_kernel_implP6__halfPKS_S2_S2_S0_S0_iiiiiif_param_3];
	setp.ne.s32 	%p93, %r89, 0;
	add.s32 	%r113, %r317, %r88;
	cvta.to.global.u64 	%rd120, %rd133;
	mul.wide.s32 	%rd121, %r113, 2;
	add.s64 	%rd14, %rd120, %rd121;
	ld.global.u16 	%rs131, [%rd14];
	// begin inline asm
	{  cvt.f32.f16 %f594, %rs131;}

	// end inline asm
	ld.shared.f32 	%f595, [%r58];
	fma.rn.f32 	%f90, %f594, %f595, %f649;
	max.s32 	%r280, %r317, %r115;
	setp.gt.s32 	%p94, %r280, 4;
	or.pred  	%p95, %p94, %p93;
	@%p95 bra 	$L__BB0_124;
	cvt.f64.f32 	%fd22, %f594;
	cvt.f64.f32 	%fd23, %f90;
	st.local.u32 	[%rd4], %r317;
	st.local.f64 	[%rd4+8], %fd22;
	st.local.u32 	[%rd4+16], %r317;
	st.local.f64 	[%rd4+24], %fd23;
	mov.u64 	%rd122, $str$13;
	cvta.global.u64 	%rd123, %rd122;
	add.u64 	%rd124, %SP, 0;
	{ // callseq 14, 0
	.param .b64 param0;
	st.param.b64 	[param0], %rd123;
	.param .b64 param1;
	st.param.b64 	[param1], %rd124;
	.param .b32 retval0;
	call.uni (retval0), 
	vprintf, 
	(
	param0, 
	param1
	);
	ld.param.b32 	%r281, [retval0];
	} // callseq 14
$L__BB0_124:
	setp.eq.s64 	%p96, %rd18, 0;
	add.s32 	%r283, %r317, %r90;
	// begin inline asm
	{  cvt.rn.f16.f32 %rs132, %f90;}

	// end inline asm
	mul.wide.s32 	%rd125, %r283, 2;
	add.s64 	%rd126, %rd10, %rd125;
	st.global.u16 	[%rd126], %rs132;
	@%p96 bra 	$L__BB0_127;
	rem.s32 	%r284, %r2, %r4;
	setp.ne.s32 	%p97, %r284, 0;
	@%p97 bra 	$L__BB0_127;
	add.s32 	%r285, %r317, %r91;
	mul.wide.s32 	%rd127, %r285, 2;
	add.s64 	%rd128, %rd2, %rd127;
	mul.wide.s32 	%rd129, %r113, 2;
	add.s64 	%rd130, %rd3, %rd129;
	ld.global.u16 	%rs133, [%rd130];
	st.global.u16 	[%rd128], %rs133;
	add.s64 	%rd131, %rd1, %rd127;
	ld.global.u16 	%rs134, [%rd14];
	st.global.u16 	[%rd131], %rs134;
$L__BB0_127:
	add.s32 	%r317, %r317, %r80;
	setp.lt.s32 	%p98, %r317, %r119;
	@%p98 bra 	$L__BB0_108;
$L__BB0_128:
	ret;

}
	// .globl	_Z28gqa_attention_prefill_kernelP6__halfPKS_S2_S2_S0_S0_iiiiif
.visible .entry _Z28gqa_attention_prefill_kernelP6__halfPKS_S2_S2_S0_S0_iiiiif(
	.param .u64 .ptr .align 1 _Z28gqa_attention_prefill_kernelP6__halfPKS_S2_S2_S0_S0_iiiiif_param_0,
	.param .u64 .ptr .align 1 _Z28gqa_attention_prefill_kernelP6__halfPKS_S2_S2_S0_S0_iiiiif_param_1,
	.param .u64 .ptr .align 1 _Z28gqa_attention_prefill_kernelP6__halfPKS_S2_S2_S0_S0_iiiiif_param_2,
	.param .u64 .ptr .align 1 _Z28gqa_attention_prefill_kernelP6__halfPKS_S2_S2_S0_S0_iiiiif_param_3,
	.param .u64 .ptr .align 1 _Z28gqa_attention_prefill_kernelP6__halfPKS_S2_S2_S0_S0_iiiiif_param_4,
	.param .u64 .ptr .align 1 _Z28gqa_attention_prefill_kernelP6__halfPKS_S2_S2_S0_S0_iiiiif_param_5,
	.param .u32 _Z28gqa_attention_prefill_kernelP6__halfPKS_S2_S2_S0_S0_iiiiif_param_6,
	.param .u32 _Z28gqa_attention_prefill_kernelP6__halfPKS_S2_S2_S0_S0_iiiiif_param_7,
	.param .u32 _Z28gqa_attention_prefill_kernelP6__halfPKS_S2_S2_S0_S0_iiiiif_param_8,
	.param .u32 _Z28gqa_attention_prefill_kernelP6__halfPKS_S2_S2_S0_S0_iiiiif_param_9,
	.param .u32 _Z28gqa_attention_prefill_kernelP6__halfPKS_S2_S2_S0_S0_iiiiif_param_10,
	.param .f32 _Z28gqa_attention_prefill_kernelP6__halfPKS_S2_S2_S0_S0_iiiiif_param_11
)
{
	.reg .pred 	%p<8>;
	.reg .b16 	%rs<2>;
	.reg .b32 	%r<21>;
	.reg .b64 	%rd<9>;

	ld.param.u64 	%rd3, [_Z28gqa_attention_prefill_kernelP6__halfPKS_S2_S2_S0_S0_iiiiif_param_0];
	ld.param.u64 	%rd4, [_Z28gqa_attention_prefill_kernelP6__halfPKS_S2_S2_S0_S0_iiiiif_param_3];
	ld.param.u32 	%r12, [_Z28gqa_attention_prefill_kernelP6__halfPKS_S2_S2_S0_S0_iiiiif_param_6];
	ld.param.u32 	%r13, [_Z28gqa_attention_prefill_kernelP6__halfPKS_S2_S2_S0_S0_iiiiif_param_7];
	ld.param.u32 	%r9, [_Z28gqa_attention_prefill_kernelP6__halfPKS_S2_S2_S0_S0_iiiiif_param_8];
	ld.param.u32 	%r10, [_Z28gqa_attention_prefill_kernelP6__halfPKS_S2_S2_S0_S0_iiiiif_param_9];
	ld.param.u32 	%r11, [_Z28gqa_attention_prefill_kernelP6__halfPKS_S2_S2_S0_S0_iiiiif_param_10];
	mov.u32 	%r1, %ctaid.y;
	mov.u32 	%r2, %ctaid.x;
	setp.ge.s32 	%p1, %r1, %r12;
	setp.ge.s32 	%p2, %r2, %r9;
	or.pred  	%p3, %p1, %p2;
	setp.ne.s32 	%p4, %r13, 1;
	or.pred  	%p5, %p4, %p3;
	@%p5 bra 	$L__BB1_4;
	mov.u32 	%r20, %tid.x;
	setp.ge.s32 	%p6, %r20, %r11;
	@%p6 bra 	$L__BB1_4;
	div.s32 	%r14, %r9, %r10;
	div.s32 	%r15, %r2, %r14;
	mad.lo.s32 	%r16, %r10, %r1, %r15;
	mul.lo.s32 	%r4, %r16, %r11;
	mad.lo.s32 	%r17, %r9, %r1, %r2;
	mul.lo.s32 	%r5, %r17, %r11;
	mov.u32 	%r6, %ntid.x;
	cvta.to.global.u64 	%rd1, %rd4;
	cvta.to.global.u64 	%rd2, %rd3;
$L__BB1_3:
	add.s32 	%r18, %r20, %r4;
	add.s32 	%r19, %r20, %r5;
	mul.wide.s32 	%rd5, %r19, 2;
	add.s64 	%rd6, %rd2, %rd5;
	mul.wide.s32 	%rd7, %r18, 2;
	add.s64 	%rd8, %rd1, %rd7;
	ld.global.u16 	%rs1, [%rd8];
	st.global.u16 	[%rd6], %rs1;
	add.s32 	%r20, %r20, %r6;
	setp.lt.s32 	%p7, %r20, %r11;
	@%p7 bra 	$L__BB1_3;
$L__BB1_4:
	ret;

}
	// .globl	_Z27gqa_attention_decode_kernelP6__halfPKS_S2_S2_S0_S0_iiiiif
.visible .entry _Z27gqa_attention_decode_kernelP6__halfPKS_S2_S2_S0_S0_iiiiif(
	.param .u64 .ptr .align 1 _Z27gqa_attention_decode_kernelP6__halfPKS_S2_S2_S0_S0_iiiiif_param_0,
	.param .u64 .ptr .align 1 _Z27gqa_attention_decode_kernelP6__halfPKS_S2_S2_S0_S0_iiiiif_param_1,
	.param .u64 .ptr .align 1 _Z27gqa_attention_decode_kernelP6__halfPKS_S2_S2_S0_S0_iiiiif_param_2,
	.param .u64 .ptr .align 1 _Z27gqa_attention_decode_kernelP6__halfPKS_S2_S2_S0_S0_iiiiif_param_3,
	.param .u64 .ptr .align 1 _Z27gqa_attention_decode_kernelP6__halfPKS_S2_S2_S0_S0_iiiiif_param_4,
	.param .u64 .ptr .align 1 _Z27gqa_attention_decode_kernelP6__halfPKS_S2_S2_S0_S0_iiiiif_param_5,
	.param .u32 _Z27gqa_attention_decode_kernelP6__halfPKS_S2_S2_S0_S0_iiiiif_param_6,
	.param .u32 _Z27gqa_attention_decode_kernelP6__halfPKS_S2_S2_S0_S0_iiiiif_param_7,
	.param .u32 _Z27gqa_attention_decode_kernelP6__halfPKS_S2_S2_S0_S0_iiiiif_param_8,
	.param .u32 _Z27gqa_attention_decode_kernelP6__halfPKS_S2_S2_S0_S0_iiiiif_param_9,
	.param .u32 _Z27gqa_attention_decode_kernelP6__halfPKS_S2_S2_S0_S0_iiiiif_param_10,
	.param .f32 _Z27gqa_attention_decode_kernelP6__halfPKS_S2_S2_S0_S0_iiiiif_param_11
)
{


	ret;

}


// ===== COMPILED SASS (sm_100) =====

	.target	sm_100

	.elftype	@"ET_EXEC"


//--------------------- .note.nv.tkinfo           --------------------------
	.section	.note.nv.tkinfo,"",@"SHT_NOTE"
	.sectionflags	@"SHF_NOTE_NV_TKINFO"
	.tkinfo
        /*0018*/ 	.word	0x00000002
        /*0030*/ 	.string	""
        /*0030*/ 	.string	"ptxas"
        /*0030*/ 	.string	"Cuda compilation tools, release 13.0, V13.0.88"
        /*0030*/ 	.string	"Build cuda_13.0.r13.0/compiler.36424714_0"
        /*0030*/ 	.string	"-arch sm_100 -m 64 "



//--------------------- .note.nv.cuinfo           --------------------------
	.section	.note.nv.cuinfo,"",@"SHT_NOTE"
	.sectionflags	@"SHF_NOTE_NV_CUINFO"
        /*0018*/ 	.short	0x0002
        /*001a*/ 	.short	0x0064
        /*001c*/ 	.short	0x0082
	.zero		2


//--------------------- .nv.info                  --------------------------
	.section	.nv.info,"",@"SHT_CUDA_INFO"
	.align	4


	//----- nvinfo : EIATTR_REGCOUNT
	.align		4
        /*0000*/ 	.byte	0x04, 0x2f
        /*0002*/ 	.short	(.L_15 - .L_14)
	.align		4
.L_14:
        /*0004*/ 	.word	index@(_Z32gqa_attention_decode_kernel_implP6__halfPKS_S2_S2_S0_S0_iiiiiif)
        /*0008*/ 	.word	0x00000028


	//----- nvinfo : EIATTR_FRAME_SIZE
	.align		4
.L_15:
        /*000c*/ 	.byte	0x04, 0x11
        /*000e*/ 	.short	(.L_17 - .L_16)
	.align		4
.L_16:
        /*0010*/ 	.word	index@($__internal_1_$__cuda_sm3x_div_rn_noftz_f32_slowpath)
        /*0014*/ 	.word	0x00000028


	//----- nvinfo : EIATTR_FRAME_SIZE
	.align		4
.L_17:
        /*0018*/ 	.byte	0x04, 0x11
        /*001a*/ 	.short	(.L_19 - .L_18)
	.align		4
.L_18:
        /*001c*/ 	.word	index@($__internal_0_$__cuda_sm20_sqrt_rn_f32_slowpath)
        /*0020*/ 	.word	0x00000028


	//----- nvinfo : EIATTR_FRAME_SIZE
	.align		4
.L_19:
        /*0024*/ 	.byte	0x04, 0x11
        /*0026*/ 	.short	(.L_21 - .L_20)
	.align		4
.L_20:
        /*0028*/ 	.word	index@(_Z32gqa_attention_decode_kernel_implP6__halfPKS_S2_S2_S0_S0_iiiiiif)
        /*002c*/ 	.word	0x00000028


	//----- nvinfo : EIATTR_REGCOUNT
	.align		4
.L_21:
        /*0030*/ 	.byte	0x04, 0x2f
        /*0032*/ 	.short	(.L_23 - .L_22)
	.align		4
.L_22:
        /*0034*/ 	.word	index@(_Z28gqa_attention_prefill_kernelP6__halfPKS_S2_S2_S0_S0_iiiiif)
        /*0038*/ 	.word	0x00000010


	//----- nvinfo : EIATTR_FRAME_SIZE
	.align		4
.L_23:
        /*003c*/ 	.byte	0x04, 0x11
        /*003e*/ 	.short	(.L_25 - .L_24)
	.align		4
.L_24:
        /*0040*/ 	.word	index@(_Z28gqa_attention_prefill_kernelP6__halfPKS_S2_S2_S0_S0_iiiiif)
        /*0044*/ 	.word	0x00000000


	//----- nvinfo : EIATTR_REGCOUNT
	.align		4
.L_25:
        /*0048*/ 	.byte	0x04, 0x2f
        /*004a*/ 	.short	(.L_27 - .L_26)
	.align		4
.L_26:
        /*004c*/ 	.word	index@(_Z27gqa_attention_decode_kernelP6__halfPKS_S2_S2_S0_S0_iiiiif)
        /*0050*/ 	.word	0x00000004


	//----- nvinfo : EIATTR_FRAME_SIZE
	.align		4
.L_27:
        /*0054*/ 	.byte	0x04, 0x11
        /*0056*/ 	.short	(.L_29 - .L_28)
	.align		4
.L_28:
        /*0058*/ 	.word	index@(_Z27gqa_attention_decode_kernelP6__halfPKS_S2_S2_S0_S0_iiiiif)
        /*005c*/ 	.word	0x00000000


	//----- nvinfo : EIATTR_MIN_STACK_SIZE
	.align		4
.L_29:
        /*0060*/ 	.byte	0x04, 0x12
        /*0062*/ 	.short	(.L_31 - .L_30)
	.align		4
.L_30:
        /*0064*/ 	.word	index@(_Z27gqa_attention_decode_kernelP6__halfPKS_S2_S2_S0_S0_iiiiif)
        /*0068*/ 	.word	0x00000000


	//----- nvinfo : EIATTR_MIN_STACK_SIZE
	.align		4
.L_31:
        /*006c*/ 	.byte	0x04, 0x12
        /*006e*/ 	.short	(.L_33 - .L_32)
	.align		4
.L_32:
        /*0070*/ 	.word	index@(_Z28gqa_attention_prefill_kernelP6__halfPKS_S2_S2_S0_S0_iiiiif)
        /*0074*/ 	.word	0x00000000


	//----- nvinfo : EIATTR_MIN_STACK_SIZE
	.align		4
.L_33:
        /*0078*/ 	.byte	0x04, 0x12
        /*007a*/ 	.short	(.L_35 - .L_34)
	.align		4
.L_34:
        /*007c*/ 	.word	index@(_Z32gqa_attention_decode_kernel_implP6__halfPKS_S2_S2_S0_S0_iiiiiif)
        /*0080*/ 	.word	0x00000028
.L_35:


//--------------------- .nv.compat                --------------------------
	.section	.nv.compat,"",@"SHT_CUDA_COMPAT_INFO"
	.align	4
        /*0000*/ 	.byte	0x02, 0x09, 0x00, 0x00, 0x02, 0x02, 0x01, 0x00, 0x02, 0x05, 0x05, 0x00, 0x03, 0x07, 0x01, 0x01
        /*0010*/ 	.byte	0x02, 0x03, 0x00, 0x00, 0x02, 0x06, 0x01, 0x00, 0x04, 0x0b, 0x08, 0x00, 0x01, 0x00, 0x00, 0x00
        /*0020*/ 	.byte	0x00, 0x00, 0x00, 0x00


//--------------------- .nv.info._Z27gqa_attention_decode_kernelP6__halfPKS_S2_S2_S0_S0_iiiiif --------------------------
	.section	.nv.info._Z27gqa_attention_decode_kernelP6__halfPKS_S2_S2_S0_S0_iiiiif,"",@"SHT_CUDA_INFO"
	.sectionflags	@""
	.align	4


	//----- nvinfo : EIATTR_CUDA_API_VERSION
	.align		4
        /*0000*/ 	.byte	0x04, 0x37
        /*0002*/ 	.short	(.L_37 - .L_36)
.L_36:
        /*0004*/ 	.word	0x00000082


	//----- nvinfo : EIATTR_KPARAM_INFO
	.align		4
.L_37:
        /*0008*/ 	.byte	0x04, 0x17
        /*000a*/ 	.short	(.L_39 - .L_38)
.L_38:
        /*000c*/ 	.word	0x00000000
        /*0010*/ 	.short	0x000b
        /*0012*/ 	.short	0x0044
        /*0014*/ 	.byte	0x00, 0xf0, 0x11, 0x00


	//----- nvinfo : EIATTR_KPARAM_INFO
	.align		4
.L_39:
        /*0018*/ 	.byte	0x04, 0x17
        /*001a*/ 	.short	(.L_41 - .L_40)
.L_40:
        /*001c*/ 	.word	0x00000000
        /*0020*/ 	.short	0x000a
        /*0022*/ 	.short	0x0040
        /*0024*/ 	.byte	0x00, 0xf0, 0x11, 0x00


	//----- nvinfo : EIATTR_KPARAM_INFO
	.align		4
.L_41:
        /*0028*/ 	.byte	0x04, 0x17
        /*002a*/ 	.short	(.L_43 - .L_42)
.L_42:
        /*002c*/ 	.word	0x00000000
        /*0030*/ 	.short	0x0009
        /*0032*/ 	.short	0x003c
        /*0034*/ 	.byte	0x00, 0xf0, 0x11, 0x00


	//----- nvinfo : EIATTR_KPARAM_INFO
	.align		4
.L_43:
        /*0038*/ 	.byte	0x04, 0x17
        /*003a*/ 	.short	(.L_45 - .L_44)
.L_44:
        /*003c*/ 	.word	0x00000000
        /*0040*/ 	.short	0x0008
        /*0042*/ 	.short	0x0038
        /*0044*/ 	.byte	0x00, 0xf0, 0x11, 0x00


	//----- nvinfo : EIATTR_KPARAM_INFO
	.align		4
.L_45:
        /*0048*/ 	.byte	0x04, 0x17
        /*004a*/ 	.short	(.L_47 - .L_46)
.L_46:
        /*004c*/ 	.word	0x00000000
        /*0050*/ 	.short	0x0007
        /*0052*/ 	.short	0x0034
        /*0054*/ 	.byte	0x00, 0xf0, 0x11, 0x00


	//----- nvinfo : EIATTR_KPARAM_INFO
	.align		4
.L_47:
        /*0058*/ 	.byte	0x04, 0x17
        /*005a*/ 	.short	(.L_49 - .L_48)
.L_48:
        /*005c*/ 	.word	0x00000000
        /*0060*/ 	.short	0x0006
        /*0062*/ 	.short	0x0030
        /*0064*/ 	.byte	0x00, 0xf0, 0x11, 0x00


	//----- nvinfo : EIATTR_KPARAM_INFO
	.align		4
.L_49:
        /*0068*/ 	.byte	0x04, 0x17
        /*006a*/ 	.short	(.L_51 - .L_50)
.L_50:
        /*006c*/ 	.word	0x00000000
        /*0070*/ 	.short	0x0005
        /*0072*/ 	.short	0x0028
        /*0074*/ 	.byte	0x00, 0xf5, 0x21, 0x00


	//----- nvinfo : EIATTR_KPARAM_INFO
	.align		4
.L_51:
        /*0078*/ 	.byte	0x04, 0x17
        /*007a*/ 	.short	(.L_53 - .L_52)
.L_52:
        /*007c*/ 	.word	0x00000000
        /*0080*/ 	.short	0x0004
        /*0082*/ 	.short	0x0020
        /*0084*/ 	.byte	0x00, 0xf5, 0x21, 0x00


	//----- nvinfo : EIATTR_KPARAM_INFO
	.align		4
.L_53:
        /*0088*/ 	.byte	0x04, 0x17
        /*008a*/ 	.short	(.L_55 - .L_54)
.L_54:
        /*008c*/ 	.word	0x00000000
        /*0090*/ 	.short	0x0003
        /*0092*/ 	.short	0x0018
        /*0094*/ 	.byte	0x00, 0xf5, 0x21, 0x00


	//----- nvinfo : EIATTR_KPARAM_INFO
	.align		4
.L_55:
        /*0098*/ 	.byte	0x04, 0x17
        /*009a*/ 	.short	(.L_57 - .L_56)
.L_56:
        /*009c*/ 	.word	0x00000000
        /*00a0*/ 	.short	0x0002
        /*00a2*/ 	.short	0x0010
        /*00a4*/ 	.byte	0x00, 0xf5, 0x21, 0x00


	//----- nvinfo : EIATTR_KPARAM_INFO
	.align		4
.L_57:
        /*00a8*/ 	.byte	0x04, 0x17
        /*00aa*/ 	.short	(.L_59 - .L_58)
.L_58:
        /*00ac*/ 	.word	0x00000000
        /*00b0*/ 	.short	0x0001
        /*00b2*/ 	.short	0x0008
        /*00b4*/ 	.byte	0x00, 0xf5, 0x21, 0x00


	//----- nvinfo : EIATTR_KPARAM_INFO
	.align		4
.L_59:
        /*00b8*/ 	.byte	0x04, 0x17
        /*00ba*/ 	.short	(.L_61 - .L_60)
.L_60:
        /*00bc*/ 	.word	0x00000000
        /*00c0*/ 	.short	0x0000
        /*00c2*/ 	.short	0x0000
        /*00c4*/ 	.byte	0x00, 0xf5, 0x21, 0x00


	//----- nvinfo : EIATTR_SPARSE_MMA_MASK
	.align		4
.L_61:
        /*00c8*/ 	.byte	0x03, 0x50
        /*00ca*/ 	.short	0x0000


	//----- nvinfo : EIATTR_MAXREG_COUNT
	.align		4
        /*00cc*/ 	.byte	0x03, 0x1b
        /*00ce*/ 	.short	0x00ff


	//----- nvinfo : EIATTR_MERCURY_ISA_VERSION
	.align		4
        /*00d0*/ 	.byte	0x03, 0x5f
        /*00d2*/ 	.short	0x0101


	//----- nvinfo : EIATTR_VRC_CTA_INIT_COUNT
	.align		4
        /*00d4*/ 	.byte	0x02, 0x4a
	.zero		1
	.zero		1


	//----- nvinfo : EIATTR_EXIT_INSTR_OFFSETS
	.align		4
        /*00d8*/ 	.byte	0x04, 0x1c
        /*00da*/ 	.short	(.L_63 - .L_62)


	//   ....[0]....
.L_62:
        /*00dc*/ 	.word	0x00000010


	//----- nvinfo : EIATTR_CBANK_PARAM_SIZE
	.align		4
.L_63:
        /*00e0*/ 	.byte	0x03, 0x19
        /*00e2*/ 	.short	0x0048


	//----- nvinfo : EIATTR_PARAM_CBANK
	.align		4
        /*00e4*/ 	.byte	0x04, 0x0a
        /*00e6*/ 	.short	(.L_65 - .L_64)
	.align		4
.L_64:
        /*00e8*/ 	.word	index@(.nv.constant0._Z27gqa_attention_decode_kernelP6__halfPKS_S2_S2_S0_S0_iiiiif)
        /*00ec*/ 	.short	0x0380
        /*00ee*/ 	.short	0x0048


	//----- nvinfo : EIATTR_SW_WAR
	.align		4
.L_65:
        /*00f0*/ 	.byte	0x04, 0x36
        /*00f2*/ 	.short	(.L_67 - .L_66)
.L_66:
        /*00f4*/ 	.word	0x00000008
.L_67:


//--------------------- .nv.info._Z28gqa_attention_prefill_kernelP6__halfPKS_S2_S2_S0_S0_iiiiif --------------------------
	.section	.nv.info._Z28gqa_attention_prefill_kernelP6__halfPKS_S2_S2_S0_S0_iiiiif,"",@"SHT_CUDA_INFO"
	.sectionflags	@""
	.align	4


	//----- nvinfo : EIATTR_CUDA_API_VERSION
	.align		4
        /*0000*/ 	.byte	0x04, 0x37
        /*0002*/ 	.short	(.L_69 - .L_68)
.L_68:
        /*0004*/ 	.word	0x00000082


	//----- nvinfo : EIATTR_KPARAM_INFO
	.align		4
.L_69:
        /*0008*/ 	.byte	0x04, 0x17
        /*000a*/ 	.short	(.L_71 - .L_70)
.L_70:
        /*000c*/ 	.word	0x00000000
        /*0010*/ 	.short	0x000b
        /*0012*/ 	.short	0x0044
        /*0014*/ 	.byte	0x00, 0xf0, 0x11, 0x00


	//----- nvinfo : EIATTR_KPARAM_INFO
	.align		4
.L_71:
        /*0018*/ 	.byte	0x04, 0x17
        /*001a*/ 	.short	(.L_73 - .L_72)
.L_72:
        /*001c*/ 	.word	0x00000000
        /*0020*/ 	.short	0x000a
        /*0022*/ 	.short	0x0040
        /*0024*/ 	.byte	0x00, 0xf0, 0x11, 0x00


	//----- nvinfo : EIATTR_KPARAM_INFO
	.align		4
.L_73:
        /*0028*/ 	.byte	0x04, 0x17
        /*002a*/ 	.short	(.L_75 - .L_74)
.L_74:
        /*002c*/ 	.word	0x00000000
        /*0030*/ 	.short	0x0009
        /*0032*/ 	.short	0x003c
        /*0034*/ 	.byte	0x00, 0xf0, 0x11, 0x00


	//----- nvinfo : EIATTR_KPARAM_INFO
	.align		4
.L_75:
        /*0038*/ 	.byte	0x04, 0x17
        /*003a*/ 	.short	(.L_77 - .L_76)
.L_76:
        /*003c*/ 	.word	0x00000000
        /*0040*/ 	.short	0x0008
        /*0042*/ 	.short	0x0038
        /*0044*/ 	.byte	0x00, 0xf0, 0x11, 0x00


	//----- nvinfo : EIATTR_KPARAM_INFO
	.align		4
.L_77:
        /*0048*/ 	.byte	0x04, 0x17
        /*004a*/ 	.short	(.L_79 - .L_78)
.L_78:
        /*004c*/ 	.word	0x00000000
        /*0050*/ 	.short	0x0007
        /*0052*/ 	.short	0x0034
        /*0054*/ 	.byte	0x00, 0xf0, 0x11, 0x00


	//----- nvinfo : EIATTR_KPARAM_INFO
	.align		4
.L_79:
        /*0058*/ 	.byte	0x04, 0x17
        /*005a*/ 	.short	(.L_81 - .L_80)
.L_80:
        /*005c*/ 	.word	0x00000000
        /*0060*/ 	.short	0x0006
        /*0062*/ 	.short	0x0030
        /*0064*/ 	.byte	0x00, 0xf0, 0x11, 0x00


	//----- nvinfo : EIATTR_KPARAM_INFO
	.align		4
.L_81:
        /*0068*/ 	.byte	0x04, 0x17
        /*006a*/ 	.short	(.L_83 - .L_82)
.L_82:
        /*006c*/ 	.word	0x00000000
        /*0070*/ 	.short	0x0005
        /*0072*/ 	.short	0x0028
        /*0074*/ 	.byte	0x00, 0xf5, 0x21, 0x00


	//----- nvinfo : EIATTR_KPARAM_INFO
	.align		4
.L_83:
        /*0078*/ 	.byte	0x04, 0x17
        /*007a*/ 	.short	(.L_85 - .L_84)
.L_84:
        /*007c*/ 	.word	0x00000000
        /*0080*/ 	.short	0x0004
        /*0082*/ 	.short	0x0020
        /*0084*/ 	.byte	0x00, 0xf5, 0x21, 0x00


	//----- nvinfo : EIATTR_KPARAM_INFO
	.align		4
.L_85:
        /*0088*/ 	.byte	0x04, 0x17
        /*008a*/ 	.short	(.L_87 - .L_86)
.L_86:
        /*008c*/ 	.word	0x00000000
        /*0090*/ 	.short	0x0003
        /*0092*/ 	.short	0x0018
        /*0094*/ 	.byte	0x00, 0xf5, 0x21, 0x00


	//----- nvinfo : EIATTR_KPARAM_INFO
	.align		4
.L_87:
        /*0098*/ 	.byte	0x04, 0x17
        /*009a*/ 	.short	(.L_89 - .L_88)
.L_88:
        /*009c*/ 	.word	0x00000000
        /*00a0*/ 	.short	0x0002
        /*00a2*/ 	.short	0x0010
        /*00a4*/ 	.byte	0x00, 0xf5, 0x21, 0x00


	//----- nvinfo : EIATTR_KPARAM_INFO
	.align		4
.L_89:
        /*00a8*/ 	.byte	0x04, 0x17
        /*00aa*/ 	.short	(.L_91 - .L_90)
.L_90:
        /*00ac*/ 	.word	0x00000000
        /*00b0*/ 	.short	0x0001
        /*00b2*/ 	.short	0x0008
        /*00b4*/ 	.byte	0x00, 0xf5, 0x21, 0x00


	//----- nvinfo : EIATTR_KPARAM_INFO
	.align		4
.L_91:
        /*00b8*/ 	.byte	0x04, 0x17
        /*00ba*/ 	.short	(.L_93 - .L_92)
.L_92:
        /*00bc*/ 	.word	0x00000000
        /*00c0*/ 	.short	0x0000
        /*00c2*/ 	.short	0x0000
        /*00c4*/ 	.byte	0x00, 0xf5, 0x21, 0x00


	//----- nvinfo : EIATTR_SPARSE_MMA_MASK
	.align		4
.L_93:
        /*00c8*/ 	.byte	0x03, 0x50
        /*00ca*/ 	.short	0x0000


	//----- nvinfo : EIATTR_MAXREG_COUNT
	.align		4
        /*00cc*/ 	.byte	0x03, 0x1b
        /*00ce*/ 	.short	0x00ff


	//----- nvinfo : EIATTR_MERCURY_ISA_VERSION
	.align		4
        /*00d0*/ 	.byte	0x03, 0x5f
        /*00d2*/ 	.short	0x0101


	//----- nvinfo : EIATTR_VRC_CTA_INIT_COUNT
	.align		4
        /*00d4*/ 	.byte	0x02, 0x4a
	.zero		1
	.zero		1


	//----- nvinfo : EIATTR_EXIT_INSTR_OFFSETS
	.align		4
        /*00d8*/ 	.byte	0x04, 0x1c
        /*00da*/ 	.short	(.L_95 - .L_94)


	//   ....[0]....
.L_94:
        /*00dc*/ 	.word	0x00000080


	//   ....[1]....
        /*00e0*/ 	.word	0x000000c0


	//   ....[2]....
        /*00e4*/ 	.word	0x000004f0


	//----- nvinfo : EIATTR_CRS_STACK_SIZE
	.align		4
.L_95:
        /*00e8*/ 	.byte	0x04, 0x1e
        /*00ea*/ 	.short	(.L_97 - .L_96)
.L_96:
        /*00ec*/ 	.word	0x00000000


	//----- nvinfo : EIATTR_CBANK_PARAM_SIZE
	.align		4
.L_97:
        /*00f0*/ 	.byte	0x03, 0x19
        /*00f2*/ 	.short	0x0048


	//----- nvinfo : EIATTR_PARAM_CBANK
	.align		4
        /*00f4*/ 	.byte	0x04, 0x0a
        /*00f6*/ 	.short	(.L_99 - .L_98)
	.align		4
.L_98:
        /*00f8*/ 	.word	index@(.nv.constant0._Z28gqa_attention_prefill_kernelP6__halfPKS_S2_S2_S0_S0_iiiiif)
        /*00fc*/ 	.short	0x0380
        /*00fe*/ 	.short	0x0048


	//----- nvinfo : EIATTR_SW_WAR
	.align		4
.L_99:
        /*0100*/ 	.byte	0x04, 0x36
        /*0102*/ 	.short	(.L_101 - .L_100)
.L_100:
        /*0104*/ 	.word	0x00000008
.L_101:


//--------------------- .nv.info._Z32gqa_attention_decode_kernel_implP6__halfPKS_S2_S2_S0_S0_iiiiiif --------------------------
	.section	.nv.info._Z32gqa_attention_decode_kernel_implP6__halfPKS_S2_S2_S0_S0_iiiiiif,"",@"SHT_CUDA_INFO"
	.sectionflags	@""
	.align	4


	//----- nvinfo : EIATTR_CUDA_API_VERSION
	.align		4
        /*0000*/ 	.byte	0x04, 0x37
        /*0002*/ 	.short	(.L_103 - .L_102)
.L_102:
        /*0004*/ 	.word	0x00000082


	//----- nvinfo : EIATTR_KPARAM_INFO
	.align		4
.L_103:
        /*0008*/ 	.byte	0x04, 0x17
        /*000a*/ 	.short	(.L_105 - .L_104)
.L_104:
        /*000c*/ 	.word	0x00000000
        /*0010*/ 	.short	0x000c
        /*0012*/ 	.short	0x0048
        /*0014*/ 	.byte	0x00, 0xf0, 0x11, 0x00


	//----- nvinfo : EIATTR_KPARAM_INFO
	.align		4
.L_105:
        /*0018*/ 	.byte	0x04, 0x17
        /*001a*/ 	.short	(.L_107 - .L_106)
.L_106:
        /*001c*/ 	.word	0x00000000
        /*0020*/ 	.short	0x000b
        /*0022*/ 	.short	0x0044
        /*0024*/ 	.byte	0x00, 0xf0, 0x11, 0x00


	//----- nvinfo : EIATTR_KPARAM_INFO
	.align		4
.L_107:
        /*0028*/ 	.byte	0x04, 0x17
        /*002a*/ 	.short	(.L_109 - .L_108)
.L_108:
        /*002c*/ 	.word	0x00000000
        /*0030*/ 	.short	0x000a
        /*0032*/ 	.short	0x0040
        /*0034*/ 	.byte	0x00, 0xf0, 0x11, 0x00


	//----- nvinfo : EIATTR_KPARAM_INFO
	.align		4
.L_109:
        /*0038*/ 	.byte	0x04, 0x17
        /*003a*/ 	.short	(.L_111 - .L_110)
.L_110:
        /*003c*/ 	.word	0x00000000
        /*0040*/ 	.short	0x0009
        /*0042*/ 	.short	0x003c
        /*0044*/ 	.byte	0x00, 0xf0, 0x11, 0x00


	//----- nvinfo : EIATTR_KPARAM_INFO
	.align		4
.L_111:
        /*0048*/ 	.byte	0x04, 0x17
        /*004a*/ 	.short	(.L_113 - .L_112)
.L_112:
        /*004c*/ 	.word	0x00000000
        /*0050*/ 	.short	0x0008
        /*0052*/ 	.short	0x0038
        /*0054*/ 	.byte	0x00, 0xf0, 0x11, 0x00


	//----- nvinfo : EIATTR_KPARAM_INFO
	.align		4
.L_113:
        /*0058*/ 	.byte	0x04, 0x17
        /*005a*/ 	.short	(.L_115 - .L_114)
.L_114:
        /*005c*/ 	.word	0x00000000
        /*0060*/ 	.short	0x0007
        /*0062*/ 	.short	0x0034
        /*0064*/ 	.byte	0x00, 0xf0, 0x11, 0x00


	//----- nvinfo : EIATTR_KPARAM_INFO
	.align		4
.L_115:
        /*0068*/ 	.byte	0x04, 0x17
        /*006a*/ 	.short	(.L_117 - .L_116)
.L_116:
        /*006c*/ 	.word	0x00000000
        /*0070*/ 	.short	0x0006
        /*0072*/ 	.short	0x0030
        /*0074*/ 	.byte	0x00, 0xf0, 0x11, 0x00


	//----- nvinfo : EIATTR_KPARAM_INFO
	.align		4
.L_117:
        /*0078*/ 	.byte	0x04, 0x17
        /*007a*/ 	.short	(.L_119 - .L_118)
.L_118:
        /*007c*/ 	.word	0x00000000
        /*0080*/ 	.short	0x0005
        /*0082*/ 	.short	0x0028
        /*0084*/ 	.byte	0x00, 0xf5, 0x21, 0x00


	//----- nvinfo : EIATTR_KPARAM_INFO
	.align		4
.L_119:
        /*0088*/ 	.byte	0x04, 0x17
        /*008a*/ 	.short	(.L_121 - .L_120)
.L_120:
        /*008c*/ 	.word	0x00000000
        /*0090*/ 	.short	0x0004
        /*0092*/ 	.short	0x0020
        /*0094*/ 	.byte	0x00, 0xf5, 0x21, 0x00


	//----- nvinfo : EIATTR_KPARAM_INFO
	.align		4
.L_121:
        /*0098*/ 	.byte	0x04, 0x17
        /*009a*/ 	.short	(.L_123 - .L_122)
.L_122:
        /*009c*/ 	.word	0x00000000
        /*00a0*/ 	.short	0x0003
        /*00a2*/ 	.short	0x0018
        /*00a4*/ 	.byte	0x00, 0xf5, 0x21, 0x00


	//----- nvinfo : EIATTR_KPARAM_INFO
	.align		4
.L_123:
        /*00a8*/ 	.byte	0x04, 0x17
        /*00aa*/ 	.short	(.L_125 - .L_124)
.L_124:
        /*00ac*/ 	.word	0x00000000
        /*00b0*/ 	.short	0x0002
        /*00b2*/ 	.short	0x0010
        /*00b4*/ 	.byte	0x00, 0xf5, 0x21, 0x00


	//----- nvinfo : EIATTR_KPARAM_INFO
	.align		4
.L_125:
        /*00b8*/ 	.byte	0x04, 0x17
        /*00ba*/ 	.short	(.L_127 - .L_126)
.L_126:
        /*00bc*/ 	.word	0x00000000
        /*00c0*/ 	.short	0x0001
        /*00c2*/ 	.short	0x0008
        /*00c4*/ 	.byte	0x00, 0xf5, 0x21, 0x00


	//----- nvinfo : EIATTR_KPARAM_INFO
	.align		4
.L_127:
        /*00c8*/ 	.byte	0x04, 0x17
        /*00ca*/ 	.short	(.L_129 - .L_128)
.L_128:
        /*00cc*/ 	.word	0x00000000
        /*00d0*/ 	.short	0x0000
        /*00d2*/ 	.short	0x0000
        /*00d4*/ 	.byte	0x00, 0xf5, 0x21, 0x00


	//----- nvinfo : EIATTR_SPARSE_MMA_MASK
	.align		4
.L_129:
        /*00d8*/ 	.byte	0x03, 0x50
        /*00da*/ 	.short	0x0000


	//----- nvinfo : EIATTR_MAXREG_COUNT
	.align		4
        /*00dc*/ 	.byte	0x03, 0x1b
        /*00de*/ 	.short	0x00ff


	//----- nvinfo : EIATTR_NUM_BARRIERS
	.align		4
        /*00e0*/ 	.byte	0x02, 0x4c
        /*00e2*/ 	.byte	0x01
	.zero		1


	//----- nvinfo : EIATTR_EXTERNS
	.align		4
        /*00e4*/ 	.byte	0x04, 0x0f
        /*00e6*/ 	.short	(.L_131 - .L_130)


	//   ....[0]....
	.align		4
.L_130:
        /*00e8*/ 	.word	index@(vprintf)


	//----- nvinfo : EIATTR_MERCURY_ISA_VERSION
	.align		4
.L_131:
        /*00ec*/ 	.byte	0x03, 0x5f
        /*00ee*/ 	.short	0x0101


	//----- nvinfo : EIATTR_UNUSED_LOAD_BYTE_OFFSET
	.align		4
        /*00f0*/ 	.byte	0x04, 0x44
        /*00f2*/ 	.short	(.L_133 - .L_132)


	//   ....[0]....
.L_132:
        /*00f4*/ 	.word	0x000019c0
        /*00f8*/ 	.word	0x00000fff


	//   ....[1]....
        /*00fc*/ 	.word	0x00003150
        /*0100*/ 	.word	0x00000fff


	//   ....[2]....
        /*0104*/ 	.word	0x000053d0
        /*0108*/ 	.word	0x00000fff


	//----- nvinfo : EIATTR_VRC_CTA_INIT_COUNT
	.align		4
.L_133:
        /*010c*/ 	.byte	0x02, 0x4a
	.zero		1
	.zero		1


	//----- nvinfo : EIATTR_SYSCALL_OFFSETS
	.align		4
        /*0110*/ 	.byte	0x04, 0x46
        /*0112*/ 	.short	(.L_135 - .L_134)


	//   ....[0]....
.L_134:
        /*0114*/ 	.word	0x00000d50


	//   ....[1]....
        /*0118*/ 	.word	0x00000ec0


	//   ....[2]....
        /*011c*/ 	.word	0x00000f60


	//   ....[3]....
        /*0120*/ 	.word	0x00001c50


	//   ....[4]....
        /*0124*/ 	.word	0x00002660


	//   ....[5]....
        /*0128*/ 	.word	0x00002740


	//   ....[6]....
        /*012c*/ 	.word	0x00003900


	//   ....[7]....
        /*0130*/ 	.word	0x00003970


	//   ....[8]....
        /*0134*/ 	.word	0x00003b30


	//   ....[9]....
        /*0138*/ 	.word	0x00003c10


	//   ....[10]....
        /*013c*/ 	.word	0x00004100


	//   ....[11]....
        /*0140*/ 	.word	0x000043f0


	//   ....[12]....
        /*0144*/ 	.word	0x000045c0


	//   ....[13]....
        /*0148*/ 	.word	0x000046c0


	//   ....[14]....
        /*014c*/ 	.word	0x00005650


	//----- nvinfo : EIATTR_EXIT_INSTR_OFFSETS
	.align		4
.L_135:
        /*0150*/ 	.byte	0x04, 0x1c
        /*0152*/ 	.short	(.L_137 - .L_136)


	//   ....[0]....
.L_136:
        /*0154*/ 	.word	0x000000c0


	//   ....[1]....
        /*0158*/ 	.word	0x00004700


	//   ....[2]....
        /*015c*/ 	.word	0x000059e0


	//----- nvinfo : EIATTR_CRS_STACK_SIZE
	.align		4
.L_137:
        /*0160*/ 	.byte	0x04, 0x1e
        /*0162*/ 	.short	(.L_139 - .L_138)
.L_138:
        /*0164*/ 	.word	0x00000000


	//----- nvinfo : EIATTR_CBANK_PARAM_SIZE
	.align		4
.L_139:
        /*0168*/ 	.byte	0x03, 0x19
        /*016a*/ 	.short	0x004c


	//----- nvinfo : EIATTR_PARAM_CBANK
	.align		4
        /*016c*/ 	.byte	0x04, 0x0a
        /*016e*/ 	.short	(.L_141 - .L_140)
	.align		4
.L_140:
        /*0170*/ 	.word	index@(.nv.constant0._Z32gqa_attention_decode_kernel_implP6__halfPKS_S2_S2_S0_S0_iiiiiif)
        /*0174*/ 	.short	0x0380
        /*0176*/ 	.short	0x004c


	//----- nvinfo : EIATTR_SW_WAR
	.align		4
.L_141:
        /*0178*/ 	.byte	0x04, 0x36
        /*017a*/ 	.short	(.L_143 - .L_142)
.L_142:
        /*017c*/ 	.word	0x00000008
.L_143:


//--------------------- .nv.callgraph             --------------------------
	.section	.nv.callgraph,"",@"SHT_CUDA_CALLGRAPH"
	.align	4
	.sectionentsize	8
	.align		4
        /*0000*/ 	.word	0x00000000
	.align		4
        /*0004*/ 	.word	0xffffffff
	.align		4
        /*0008*/ 	.word	index@(_Z32gqa_attention_decode_kernel_implP6__halfPKS_S2_S2_S0_S0_iiiiiif)
	.align		4
        /*000c*/ 	.word	index@(vprintf)
	.align		4
        /*0010*/ 	.word	0x00000000
	.align		4
        /*0014*/ 	.word	0xfffffffe
	.align		4
        /*0018*/ 	.word	0x00000000
	.align		4
        /*001c*/ 	.word	0xfffffffd
	.align		4
        /*0020*/ 	.word	0x00000000
	.align		4
        /*0024*/ 	.word	0xfffffffc


//--------------------- .nv.constant4             --------------------------
	.section	.nv.constant4,"a",@progbits
	.align	8
	.align		8
.nv.constant4:
        /*0000*/ 	.dword	$str
	.align		8
        /*0008*/ 	.dword	$str$1
	.align		8
        /*0010*/ 	.dword	$str$2
	.align		8
        /*0018*/ 	.dword	$str$3
	.align		8
        /*0020*/ 	.dword	$str$4
	.align		8
        /*0028*/ 	.dword	$str$5
	.align		8
        /*0030*/ 	.dword	$str$6
	.align		8
        /*0038*/ 	.dword	$str$7
	.align		8
        /*0040*/ 	.dword	$str$8
	.align		8
        /*0048*/ 	.dword	$str$9
	.align		8
        /*0050*/ 	.dword	$str$10
	.align		8
        /*0058*/ 	.dword	$str$11
	.align		8
        /*0060*/ 	.dword	$str$12
	.align		8
        /*0068*/ 	.dword	$str$13
	.align		8
        /*0070*/ 	.dword	vprintf


//--------------------- .text._Z27gqa_attention_decode_kernelP6__halfPKS_S2_S2_S0_S0_iiiiif --------------------------
	.section	.text._Z27gqa_attention_decode_kernelP6__halfPKS_S2_S2_S0_S0_iiiiif,"ax",@progbits
	.align	128
        .global         _Z27gqa_attention_decode_kernelP6__halfPKS_S2_S2_S0_S0_iiiiif
        .type           _Z27gqa_attention_decode_kernelP6__halfPKS_S2_S2_S0_S0_iiiiif,@function
        .size           _Z27gqa_attention_decode_kernelP6__halfPKS_S2_S2_S0_S0_iiiiif,(.L_x_104 - _Z27gqa_attention_decode_kernelP6__halfPKS_S2_S2_S0_S0_iiiiif)
        .other          _Z27gqa_attention_decode_kernelP6__halfPKS_S2_S2_S0_S0_iiiiif,@"STO_CUDA_ENTRY STV_DEFAULT"
_Z27gqa_attention_decode_kernelP6__halfPKS_S2_S2_S0_S0_iiiiif:
.text._Z27gqa_attention_decode_kernelP6__halfPKS_S2_S2_S0_S0_iiiiif:
[----:B------:R-:W-:Y:S01]  /*0000*/  LDC R1, c[0x0][0x37c] ;  /* 0x0000df00ff017b82 */ /* 0x000fe20000000800 */
[----:B------:R-:W-:Y:S05]  /*0010*/  EXIT ;  /* 0x000000000000794d */ /* 0x000fea0003800000 */
.L_x_0:
[----:B------:R-:W-:-:S00]  /*0020*/  BRA `(.L_x_0) ;  /* 0xfffffffc00fc7947 */ /* 0x000fc0000383ffff */
[----:B------:R-:W-:-:S00]  /*0030*/  NOP ;  /* 0x0000000000007918 */ /* 0x000fc00000000000 */
        /* <DEDUP_REMOVED lines=12> */
.L_x_104:


//--------------------- .text._Z28gqa_attention_prefill_kernelP6__halfPKS_S2_S2_S0_S0_iiiiif --------------------------
	.section	.text._Z28gqa_attention_prefill_kernelP6__halfPKS_S2_S2_S0_S0_iiiiif,"ax",@progbits
	.align	128
        .global         _Z28gqa_attention_prefill_kernelP6__halfPKS_S2_S2_S0_S0_iiiiif
        .type           _Z28gqa_attention_prefill_kernelP6__halfPKS_S2_S2_S0_S0_iiiiif,@function
        .size           _Z28gqa_attention_prefill_kernelP6__halfPKS_S2_S2_S0_S0_iiiiif,(.L_x_105 - _Z28gqa_attention_prefill_kernelP6__halfPKS_S2_S2_S0_S0_iiiiif)
        .other          _Z28gqa_attention_prefill_kernelP6__halfPKS_S2_S2_S0_S0_iiiiif,@"STO_CUDA_ENTRY STV_DEFAULT"
_Z28gqa_attention_prefill_kernelP6__halfPKS_S2_S2_S0_S0_iiiiif:
.text._Z28gqa_attention_prefill_kernelP6__halfPKS_S2_S2_S0_S0_iiiiif:
[----:B------:R-:W-:Y:S01]  /*0000*/  LDC R1, c[0x0][0x37c] ;  /* 0x0000df00ff017b82 */ /* 0x000fe20000000800 */
[----:B------:R-:W0:Y:S07]  /*0010*/  S2R R7, SR_CTAID.X ;  /* 0x0000000000077919 */ /* 0x000e2e0000002500 */
[----:B------:R-:W0:Y:S08]  /*0020*/  LDC R8, c[0x0][0x3b8] ;  /* 0x0000ee00ff087b82 */ /* 0x000e300000000800 */
[----:B------:R-:W1:Y:S08]  /*0030*/  S2UR UR4, SR_CTAID.Y ;  /* 0x00000000000479c3 */ /* 0x000e700000002600 */
[----:B------:R-:W1:Y:S01]  /*0040*/  LDC.64 R2, c[0x0][0x3b0] ;  /* 0x0000ec00ff027b82 */ /* 0x000e620000000a00 */
[----:B0-----:R-:W-:-:S04]  /*0050*/  ISETP.GE.AND P0, PT, R7, R8, PT ;  /* 0x000000080700720c */ /* 0x001fc80003f06270 */
[----:B-1----:R-:W-:-:S04]  /*0060*/  ISETP.LE.OR P0, PT, R2, UR4, P0 ;  /* 0x0000000402007c0c */ /* 0x002fc80008703670 */
[----:B------:R-:W-:-:S13]  /*0070*/  ISETP.NE.OR P0, PT, R3, 0x1, P0 ;  /* 0x000000010300780c */ /* 0x000fda0000705670 */
[----:B------:R-:W-:Y:S05]  /*0080*/  @P0 EXIT ;  /* 0x000000000000094d */ /* 0x000fea0003800000 */
[----:B------:R-:W0:Y:S01]  /*0090*/  S2R R6, SR_TID.X ;  /* 0x0000000000067919 */ /* 0x000e220000002100 */
[----:B------:R-:W0:Y:S02]  /*00a0*/  LDCU UR8, c[0x0][0x3c0] ;  /* 0x00007800ff0877ac */ /* 0x000e240008000800 */
[----:B0-----:R-:W-:-:S13]  /*00b0*/  ISETP.GE.AND P0, PT, R6, UR8, PT ;  /* 0x0000000806007c0c */ /* 0x001fda000bf06270 */
[----:B------:R-:W-:Y:S05]  /*00c0*/  @P0 EXIT ;  /* 0x000000000000094d */ /* 0x000fea0003800000 */
[----:B------:R-:W0:Y:S01]  /*00d0*/  LDC R0, c[0x0][0x3bc] ;  /* 0x0000ef00ff007b82 */ /* 0x000e220000000800 */
[----:B------:R-:W-:Y:S01]  /*00e0*/  IABS R11, R7 ;  /* 0x00000007000b7213 */ /* 0x000fe20000000000 */
[----:B------:R-:W1:Y:S01]  /*00f0*/  LDCU UR5, c[0x0][0x360] ;  /* 0x00006c00ff0577ac */ /* 0x000e620008000800 */
[----:B------:R-:W2:Y:S01]  /*0100*/  LDCU.64 UR6, c[0x0][0x358] ;  /* 0x00006b00ff0677ac */ /* 0x000ea20008000a00 */
[----:B0-----:R-:W-:-:S04]  /*0110*/  IABS R5, R0 ;  /* 0x0000000000057213 */ /* 0x001fc80000000000 */
[----:B------:R-:W0:Y:S08]  /*0120*/  I2F.RP R4, R5 ;  /* 0x0000000500047306 */ /* 0x000e300000209400 */
[----:B0-----:R-:W0:Y:S02]  /*0130*/  MUFU.RCP R4, R4 ;  /* 0x0000000400047308 */ /* 0x001e240000001000 */
[----:B0-----:R-:W-:-:S06]  /*0140*/  VIADD R2, R4, 0xffffffe ;  /* 0x0ffffffe04027836 */ /* 0x001fcc0000000000 */
[----:B------:R0:W3:Y:S02]  /*0150*/  F2I.FTZ.U32.TRUNC.NTZ R3, R2 ;  /* 0x0000000200037305 */ /* 0x0000e4000021f000 */
[----:B0-----:R-:W-:Y:S02]  /*0160*/  HFMA2 R2, -RZ, RZ, 0, 0 ;  /* 0x00000000ff027431 */ /* 0x001fe400000001ff */
[----:B---3--:R-:W-:-:S04]  /*0170*/  IMAD.MOV R10, RZ, RZ, -R3 ;  /* 0x000000ffff0a7224 */ /* 0x008fc800078e0a03 */
[----:B------:R-:W-:Y:S01]  /*0180*/  IMAD R9, R10, R5, RZ ;  /* 0x000000050a097224 */ /* 0x000fe200078e02ff */
[----:B------:R-:W-:-:S03]  /*0190*/  IABS R10, R8 ;  /* 0x00000008000a7213 */ /* 0x000fc60000000000 */
[----:B------:R-:W-:Y:S01]  /*01a0*/  IMAD.HI.U32 R3, R3, R9, R2 ;  /* 0x0000000903037227 */ /* 0x000fe200078e0002 */
[----:B------:R-:W-:-:S04]  /*01b0*/  LOP3.LUT R2, R8, R0, RZ, 0x3c, !PT ;  /* 0x0000000008027212 */ /* 0x000fc800078e3cff */
[----:B------:R-:W-:Y:S01]  /*01c0*/  ISETP.GE.AND P1, PT, R2, RZ, PT ;  /* 0x000000ff0200720c */ /* 0x000fe20003f26270 */
[----:B------:R-:W-:-:S04]  /*01d0*/  IMAD.HI.U32 R3, R3, R10, RZ ;  /* 0x0000000a03037227 */ /* 0x000fc800078e00ff */
[----:B------:R-:W-:-:S04]  /*01e0*/  IMAD.MOV R4, RZ, RZ, -R3 ;  /* 0x000000ffff047224 */ /* 0x000fc800078e0a03 */
[----:B------:R-:W-:-:S05]  /*01f0*/  IMAD R4, R5, R4, R10 ;  /* 0x0000000405047224 */ /* 0x000fca00078e020a */
[----:B------:R-:W-:-:S13]  /*0200*/  ISETP.GT.U32.AND P2, PT, R5, R4, PT ;  /* 0x000000040500720c */ /* 0x000fda0003f44070 */
[----:B------:R-:W-:Y:S01]  /*0210*/  @!P2 IMAD.IADD R4, R4, 0x1, -R5 ;  /* 0x000000010404a824 */ /* 0x000fe200078e0a05 */
[----:B------:R-:W-:Y:S02]  /*0220*/  @!P2 IADD3 R3, PT, PT, R3, 0x1, RZ ;  /* 0x000000010303a810 */ /* 0x000fe40007ffe0ff */
[----:B------:R-:W-:Y:S02]  /*0230*/  ISETP.NE.AND P2, PT, R0, RZ, PT ;  /* 0x000000ff0000720c */ /* 0x000fe40003f45270 */
[----:B------:R-:W-:-:S13]  /*0240*/  ISETP.GE.U32.AND P0, PT, R4, R5, PT ;  /* 0x000000050400720c */ /* 0x000fda0003f06070 */
[----:B------:R-:W-:-:S04]  /*0250*/  @P0 VIADD R3, R3, 0x1 ;  /* 0x0000000103030836 */ /* 0x000fc80000000000 */
[----:B------:R-:W-:-:S05]  /*0260*/  IMAD.MOV.U32 R12, RZ, RZ, R3 ;  /* 0x000000ffff0c7224 */ /* 0x000fca00078e0003 */
[----:B------:R-:W-:Y:S02]  /*0270*/  @!P1 IADD3 R12, PT, PT, -R12, RZ, RZ ;  /* 0x000000ff0c0c9210 */ /* 0x000fe40007ffe1ff */
[----:B------:R-:W-:-:S04]  /*0280*/  @!P2 LOP3.LUT R12, RZ, R0, RZ, 0x33, !PT ;  /* 0x00000000ff0ca212 */ /* 0x000fc800078e33ff */
[-C--:B------:R-:W-:Y:S02]  /*0290*/  IABS R5, R12.reuse ;  /* 0x0000000c00057213 */ /* 0x080fe40000000000 */
[----:B------:R-:W-:Y:S02]  /*02a0*/  IABS R13, R12 ;  /* 0x0000000c000d7213 */ /* 0x000fe40000000000 */
[----:B------:R-:W0:Y:S08]  /*02b0*/  I2F.RP R4, R5 ;  /* 0x0000000500047306 */ /* 0x000e300000209400 */
[----:B0-----:R-:W0:Y:S02]  /*02c0*/  MUFU.RCP R4, R4 ;  /* 0x0000000400047308 */ /* 0x001e240000001000 */
[----:B0-----:R-:W-:-:S02]  /*02d0*/  VIADD R2, R4, 0xffffffe ;  /* 0x0ffffffe04027836 */ /* 0x001fc40000000000 */
[----:B------:R-:W-:-:S04]  /*02e0*/  IMAD.MOV R4, RZ, RZ, -R13 ;  /* 0x000000ffff047224 */ /* 0x000fc800078e0a0d */
[----:B------:R0:W3:Y:S02]  /*02f0*/  F2I.FTZ.U32.TRUNC.NTZ R3, R2 ;  /* 0x0000000200037305 */ /* 0x0000e4000021f000 */
[----:B0-----:R-:W-:Y:S02]  /*0300*/  IMAD.MOV.U32 R2, RZ, RZ, RZ ;  /* 0x000000ffff027224 */ /* 0x001fe400078e00ff */
[----:B---3--:R-:W-:-:S04]  /*0310*/  IMAD.MOV R10, RZ, RZ, -R3 ;  /* 0x000000ffff0a7224 */ /* 0x008fc800078e0a03 */
[----:B------:R-:W-:Y:S01]  /*0320*/  IMAD R9, R10, R5, RZ ;  /* 0x000000050a097224 */ /* 0x000fe200078e02ff */
[----:B------:R-:W-:Y:S01]  /*0330*/  MOV R10, R11 ;  /* 0x0000000b000a7202 */ /* 0x000fe20000000f00 */
[----:B------:R-:W-:Y:S02]  /*0340*/  IMAD R11, R8, UR4, R7 ;  /* 0x00000004080b7c24 */ /* 0x000fe4000f8e0207 */
[----:B------:R-:W-:-:S06]  /*0350*/  IMAD.HI.U32 R3, R3, R9, R2 ;  /* 0x0000000903037227 */ /* 0x000fcc00078e0002 */
[----:B------:R-:W-:-:S04]  /*0360*/  IMAD.HI.U32 R9, R3, R10, RZ ;  /* 0x0000000a03097227 */ /* 0x000fc800078e00ff */
[----:B------:R-:W-:-:S05]  /*0370*/  IMAD R2, R9, R4, R10 ;  /* 0x0000000409027224 */ /* 0x000fca00078e020a */
[----:B------:R-:W-:-:S13]  /*0380*/  ISETP.GT.U32.AND P2, PT, R5, R2, PT ;  /* 0x000000020500720c */ /* 0x000fda0003f44070 */
[-C--:B------:R-:W-:Y:S01]  /*0390*/  @!P2 IADD3 R2, PT, PT, R2, -R5.reuse, RZ ;  /* 0x800000050202a210 */ /* 0x080fe20007ffe0ff */
[----:B------:R-:W-:Y:S01]  /*03a0*/  @!P2 VIADD R9, R9, 0x1 ;  /* 0x000000010909a836 */ /* 0x000fe20000000000 */
[----:B------:R-:W-:Y:S02]  /*03b0*/  ISETP.NE.AND P2, PT, R12, RZ, PT ;  /* 0x000000ff0c00720c */ /* 0x000fe40003f45270 */
[----:B------:R-:W-:Y:S02]  /*03c0*/  ISETP.GE.U32.AND P0, PT, R2, R5, PT ;  /* 0x000000050200720c */ /* 0x000fe40003f06070 */
[----:B------:R-:W-:Y:S01]  /*03d0*/  LOP3.LUT R2, R7, R12, RZ, 0x3c, !PT ;  /* 0x0000000c07027212 */ /* 0x000fe200078e3cff */
[----:B------:R-:W0:Y:S03]  /*03e0*/  LDC.64 R4, c[0x0][0x398] ;  /* 0x0000e600ff047b82 */ /* 0x000e260000000a00 */
[----:B------:R-:W-:-:S05]  /*03f0*/  ISETP.GE.AND P1, PT, R2, RZ, PT ;  /* 0x000000ff0200720c */ /* 0x000fca0003f26270 */
[----:B------:R-:W3:Y:S02]  /*0400*/  LDC.64 R2, c[0x0][0x380] ;  /* 0x0000e000ff027b82 */ /* 0x000ee40000000a00 */
[----:B------:R-:W-:-:S06]  /*0410*/  @P0 VIADD R9, R9, 0x1 ;  /* 0x0000000109090836 */ /* 0x000fcc0000000000 */
[----:B------:R-:W-:Y:S02]  /*0420*/  @!P1 IADD3 R9, PT, PT, -R9, RZ, RZ ;  /* 0x000000ff09099210 */ /* 0x000fe40007ffe1ff */
[----:B------:R-:W-:-:S05]  /*0430*/  @!P2 LOP3.LUT R9, RZ, R12, RZ, 0x33, !PT ;  /* 0x0000000cff09a212 */ /* 0x000fca00078e33ff */
[----:B------:R-:W-:Y:S02]  /*0440*/  IMAD R13, R0, UR4, R9 ;  /* 0x00000004000d7c24 */ /* 0x000fe4000f8e0209 */
[----:B-12---:R-:W-:-:S07]  /*0450*/  IMAD.MOV.U32 R0, RZ, RZ, R6 ;  /* 0x000000ffff007224 */ /* 0x006fce00078e0006 */
.L_x_1:
[----:B-1----:R-:W-:-:S04]  /*0460*/  IMAD R9, R13, UR8, R0 ;  /* 0x000000080d097c24 */ /* 0x002fc8000f8e0200 */
[----:B0-----:R-:W-:-:S06]  /*0470*/  IMAD.WIDE R8, R9, 0x2, R4 ;  /* 0x0000000209087825 */ /* 0x001fcc00078e0204 */
[----:B------:R-:W2:Y:S01]  /*0480*/  LDG.E.U16 R9, desc[UR6][R8.64] ;  /* 0x0000000608097981 */ /* 0x000ea2000c1e1500 */
[----:B------:R-:W-:Y:S01]  /*0490*/  IMAD R7, R11, UR8, R0 ;  /* 0x000000080b077c24 */ /* 0x000fe2000f8e0200 */
[----:B------:R-:W-:-:S03]  /*04a0*/  IADD3 R0, PT, PT, R0, UR5, RZ ;  /* 0x0000000500007c10 */ /* 0x000fc6000fffe0ff */
[----:B---3--:R-:W-:Y:S01]  /*04b0*/  IMAD.WIDE R6, R7, 0x2, R2 ;  /* 0x0000000207067825 */ /* 0x008fe200078e0202 */
[----:B------:R-:W-:-:S04]  /*04c0*/  ISETP.GE.AND P0, PT, R0, UR8, PT ;  /* 0x0000000800007c0c */ /* 0x000fc8000bf06270 */
[----:B--2---:R1:W-:Y:S09]  /*04d0*/  STG.E.U16 desc[UR6][R6.64], R9 ;  /* 0x0000000906007986 */ /* 0x0043f2000c101506 */
[----:B------:R-:W-:Y:S05]  /*04e0*/  @!P0 BRA `(.L_x_1) ;  /* 0xfffffffc00dc8947 */ /* 0x000fea000383ffff */
[----:B------:R-:W-:Y:S05]  /*04f0*/  EXIT ;  /* 0x000000000000794d */ /* 0x000fea0003800000 */
.L_x_2:
        /* <DEDUP_REMOVED lines=16> */
.L_x_105:


//--------------------- .text._Z32gqa_attention_decode_kernel_implP6__halfPKS_S2_S2_S0_S0_iiiiiif --------------------------
	.section	.text._Z32gqa_attention_decode_kernel_implP6__halfPKS_S2_S2_S0_S0_iiiiiif,"ax",@progbits
	.align	128
        .global         _Z32gqa_attention_decode_kernel_implP6__halfPKS_S2_S2_S0_S0_iiiiiif
        .type           _Z32gqa_attention_decode_kernel_implP6__halfPKS_S2_S2_S0_S0_iiiiiif,@function
        .size           _Z32gqa_attention_decode_kernel_implP6__halfPKS_S2_S2_S0_S0_iiiiiif,(.L_x_103 - _Z32gqa_attention_decode_kernel_implP6__halfPKS_S2_S2_S0_S0_iiiiiif)
        .other          _Z32gqa_attention_decode_kernel_implP6__halfPKS_S2_S2_S0_S0_iiiiiif,@"STO_CUDA_ENTRY STV_DEFAULT"
_Z32gqa_attention_decode_kernel_implP6__halfPKS_S2_S2_S0_S0_iiiiiif:
.text._Z32gqa_attention_decode_kernel_implP6__halfPKS_S2_S2_S0_S0_iiiiiif:
[----:B------:R-:W0:Y:S01]  /*0000*/  LDC R1, c[0x0][0x37c] ;  /* 0x0000df00ff017b82 */ /* 0x000e220000000800 */
[----:B------:R-:W1:Y:S07]  /*0010*/  S2R R17, SR_CTAID.X ;  /* 0x0000000000117919 */ /* 0x000e6e0000002500 */
[----:B------:R-:W1:Y:S01]  /*0020*/  LDC R0, c[0x0][0x3bc] ;  /* 0x0000ef00ff007b82 */ /* 0x000e620000000800 */
[----:B------:R-:W2:Y:S01]  /*0030*/  LDCU UR4, c[0x0][0x2f8] ;  /* 0x00005f00ff0477ac */ /* 0x000ea20008000800 */
[----:B0-----:R-:W-:Y:S01]  /*0040*/  IADD3 R1, PT, PT, R1, -0x28, RZ ;  /* 0xffffffd801017810 */ /* 0x001fe20007ffe0ff */
[----:B------:R-:W0:Y:S05]  /*0050*/  LDCU UR5, c[0x0][0x2fc] ;  /* 0x00005f80ff0577ac */ /* 0x000e2a0008000800 */
[----:B------:R-:W3:Y:S08]  /*0060*/  S2UR UR38, SR_CTAID.Y ;  /* 0x00000000002679c3 */ /* 0x000ef00000002600 */
[----:B------:R-:W3:Y:S01]  /*0070*/  LDC R2, c[0x0][0x3b0] ;  /* 0x0000ec00ff027b82 */ /* 0x000ee20000000800 */
[----:B--2---:R-:W-:-:S04]  /*0080*/  IADD3 R29, P1, PT, R1, UR4, RZ ;  /* 0x00000004011d7c10 */ /* 0x004fc8000ff3e0ff */
[----:B0-----:R-:W-:Y:S02]  /*0090*/  IADD3.X R28, PT, PT, RZ, UR5, RZ, P1, !PT ;  /* 0x00000005ff1c7c10 */ /* 0x001fe40008ffe4ff */
[----:B-1----:R-:W-:-:S04]  /*00a0*/  ISETP.GE.AND P0, PT, R17, R0, PT ;  /* 0x000000001100720c */ /* 0x002fc80003f06270 */
[----:B---3--:R-:W-:-:S13]  /*00b0*/  ISETP.LE.OR P0, PT, R2, UR38, P0 ;  /* 0x0000002602007c0c */ /* 0x008fda0008703670 */
[----:B------:R-:W-:Y:S05]  /*00c0*/  @P0 EXIT ;  /* 0x000000000000094d */ /* 0x000fea0003800000 */
[----:B------:R-:W0:Y:S01]  /*00d0*/  LDC R5, c[0x0][0x3c0] ;  /* 0x0000f000ff057b82 */ /* 0x000e220000000800 */
[----:B------:R-:W-:Y:S01]  /*00e0*/  IABS R8, R0 ;  /* 0x0000000000087213 */ /* 0x000fe20000000000 */
[----:B------:R-:W1:Y:S01]  /*00f0*/  S2R R30, SR_TID.X ;  /* 0x00000000001e7919 */ /* 0x000e620000002100 */
[----:B------:R-:W1:Y:S01]  /*0100*/  LDCU UR39, c[0x0][0x3c4] ;  /* 0x00007880ff2777ac */ /* 0x000e620008000800 */
[----:B------:R-:W-:Y:S01]  /*0110*/  BSSY.RECONVERGENT B0, `(.L_x_3) ;  /* 0x000003e000007945 */ /* 0x000fe20003800200 */
[----:B------:R-:W2:Y:S03]  /*0120*/  LDCU.64 UR36, c[0x0][0x358] ;  /* 0x00006b00ff2477ac */ /* 0x000ea60008000a00 */
[----:B------:R-:W3:Y:S01]  /*0130*/  LDC R13, c[0x0][0x3b4] ;  /* 0x0000ed00ff0d7b82 */ /* 0x000ee20000000800 */
[----:B0-----:R-:W-:-:S04]  /*0140*/  IABS R6, R5 ;  /* 0x0000000500067213 */ /* 0x001fc80000000000 */
[----:B------:R-:W0:Y:S08]  /*0150*/  I2F.RP R4, R6 ;  /* 0x0000000600047306 */ /* 0x000e300000209400 */
[----:B0-----:R-:W0:Y:S02]  /*0160*/  MUFU.RCP R4, R4 ;  /* 0x0000000400047308 */ /* 0x001e240000001000 */
[----:B0-----:R-:W-:-:S06]  /*0170*/  IADD3 R2, PT, PT, R4, 0xffffffe, RZ ;  /* 0x0ffffffe04027810 */ /* 0x001fcc0007ffe0ff */
[----:B------:R0:W4:Y:S02]  /*0180*/  F2I.FTZ.U32.TRUNC.NTZ R3, R2 ;  /* 0x0000000200037305 */ /* 0x000124000021f000 */
[----:B0-----:R-:W-:Y:S01]  /*0190*/  HFMA2 R2, -RZ, RZ, 0, 0 ;  /* 0x00000000ff027431 */ /* 0x001fe200000001ff */
[----:B----4-:R-:W-:-:S05]  /*01a0*/  IADD3 R7, PT, PT, RZ, -R3, RZ ;  /* 0x80000003ff077210 */ /* 0x010fca0007ffe0ff */
[----:B------:R-:W-:-:S04]  /*01b0*/  IMAD R7, R7, R6, RZ ;  /* 0x0000000607077224 */ /* 0x000fc800078e02ff */
[----:B------:R-:W-:Y:S01]  /*01c0*/  IMAD.HI.U32 R3, R3, R7, R2 ;  /* 0x0000000703037227 */ /* 0x000fe200078e0002 */
[----:B------:R-:W-:Y:S02]  /*01d0*/  MOV R7, R8 ;  /* 0x0000000800077202 */ /* 0x000fe40000000f00 */
[----:B------:R-:W-:-:S03]  /*01e0*/  IABS R8, R17 ;  /* 0x0000001100087213 */ /* 0x000fc60000000000 */
[----:B------:R-:W-:-:S05]  /*01f0*/  IMAD.HI.U32 R2, R3, R7, RZ ;  /* 0x0000000703027227 */ /* 0x000fca00078e00ff */
[----:B------:R-:W-:-:S05]  /*0200*/  IADD3 R3, PT, PT, -R2, RZ, RZ ;  /* 0x000000ff02037210 */ /* 0x000fca0007ffe1ff */
[----:B------:R-:W-:-:S05]  /*0210*/  IMAD R3, R6, R3, R7 ;  /* 0x0000000306037224 */ /* 0x000fca00078e0207 */
[----:B------:R-:W-:-:S13]  /*0220*/  ISETP.GT.U32.AND P1, PT, R6, R3, PT ;  /* 0x000000030600720c */ /* 0x000fda0003f24070 */
[----:B------:R-:W-:Y:S01]  /*0230*/  @!P1 IMAD.IADD R3, R3, 0x1, -R6 ;  /* 0x0000000103039824 */ /* 0x000fe200078e0a06 */
[----:B------:R-:W-:Y:S02]  /*0240*/  @!P1 IADD3 R2, PT, PT, R2, 0x1, RZ ;  /* 0x0000000102029810 */ /* 0x000fe40007ffe0ff */
[----:B------:R-:W-:Y:S02]  /*0250*/  ISETP.NE.AND P1, PT, R5, RZ, PT ;  /* 0x000000ff0500720c */ /* 0x000fe40003f25270 */
[----:B------:R-:W-:Y:S02]  /*0260*/  ISETP.GE.U32.AND P0, PT, R3, R6, PT ;  /* 0x000000060300720c */ /* 0x000fe40003f06070 */
[----:B------:R-:W-:-:S04]  /*0270*/  LOP3.LUT R3, R0, R5, RZ, 0x3c, !PT ;  /* 0x0000000500037212 */ /* 0x000fc800078e3cff */
[----:B------:R-:W-:-:S07]  /*0280*/  ISETP.GE.AND P2, PT, R3, RZ, PT ;  /* 0x000000ff0300720c */ /* 0x000fce0003f46270 */
[----:B------:R-:W-:-:S06]  /*0290*/  @P0 IADD3 R2, PT, PT, R2, 0x1, RZ ;  /* 0x0000000102020810 */ /* 0x000fcc0007ffe0ff */
[----:B------:R-:W-:Y:S02]  /*02a0*/  @!P2 IADD3 R2, PT, PT, -R2, RZ, RZ ;  /* 0x000000ff0202a210 */ /* 0x000fe40007ffe1ff */
[----:B------:R-:W-:Y:S02]  /*02b0*/  @!P1 LOP3.LUT R2, RZ, R5, RZ, 0x33, !PT ;  /* 0x00000005ff029212 */ /* 0x000fe400078e33ff */
[----:B-1----:R-:W-:Y:S02]  /*02c0*/  ISETP.GE.AND P1, PT, R30, UR39, PT ;  /* 0x000000271e007c0c */ /* 0x002fe4000bf26270 */
[-C--:B------:R-:W-:Y:S02]  /*02d0*/  IABS R6, R2.reuse ;  /* 0x0000000200067213 */ /* 0x080fe40000000000 */
[-C--:B------:R-:W-:Y:S02]  /*02e0*/  IABS R9, R2.reuse ;  /* 0x0000000200097213 */ /* 0x080fe40000000000 */
[----:B------:R-:W0:Y:S01]  /*02f0*/  I2F.RP R3, R6 ;  /* 0x0000000600037306 */ /* 0x000e220000209400 */
[----:B------:R-:W-:-:S07]  /*0300*/  LOP3.LUT R11, R17, R2, RZ, 0x3c, !PT ;  /* 0x00000002110b7212 */ /* 0x000fce00078e3cff */
[----:B0-----:R-:W0:Y:S02]  /*0310*/  MUFU.RCP R3, R3 ;  /* 0x0000000300037308 */ /* 0x001e240000001000 */
[----:B0-----:R-:W-:Y:S01]  /*0320*/  IADD3 R4, PT, PT, R3, 0xffffffe, RZ ;  /* 0x0ffffffe03047810 */ /* 0x001fe20007ffe0ff */
[----:B------:R-:W-:-:S05]  /*0330*/  IMAD.MOV R3, RZ, RZ, -R9 ;  /* 0x000000ffff037224 */ /* 0x000fca00078e0a09 */
[----:B------:R0:W1:Y:S02]  /*0340*/  F2I.FTZ.U32.TRUNC.NTZ R5, R4 ;  /* 0x0000000400057305 */ /* 0x000064000021f000 */
[----:B0-----:R-:W-:Y:S01]  /*0350*/  HFMA2 R4, -RZ, RZ, 0, 0 ;  /* 0x00000000ff047431 */ /* 0x001fe200000001ff */
[----:B-1----:R-:W-:-:S05]  /*0360*/  IADD3 R7, PT, PT, RZ, -R5, RZ ;  /* 0x80000005ff077210 */ /* 0x002fca0007ffe0ff */
[----:B------:R-:W-:-:S04]  /*0370*/  IMAD R7, R7, R6, RZ ;  /* 0x0000000607077224 */ /* 0x000fc800078e02ff */
[----:B------:R-:W-:-:S06]  /*0380*/  IMAD.HI.U32 R5, R5, R7, R4 ;  /* 0x0000000705057227 */ /* 0x000fcc00078e0004 */
[----:B------:R-:W-:-:S04]  /*0390*/  IMAD.HI.U32 R31, R5, R8, RZ ;  /* 0x00000008051f7227 */ /* 0x000fc800078e00ff */
[----:B------:R-:W-:-:S05]  /*03a0*/  IMAD R3, R31, R3, R8 ;  /* 0x000000031f037224 */ /* 0x000fca00078e0208 */
[----:B------:R-:W-:-:S13]  /*03b0*/  ISETP.GT.U32.AND P2, PT, R6, R3, PT ;  /* 0x000000030600720c */ /* 0x000fda0003f44070 */
[----:B------:R-:W-:-:S04]  /*03c0*/  @!P2 IADD3 R3, PT, PT, R3, -R6, RZ ;  /* 0x800000060303a210 */ /* 0x000fc80007ffe0ff */
[----:B------:R-:W-:Y:S01]  /*03d0*/  ISETP.GE.U32.AND P0, PT, R3, R6, PT ;  /* 0x000000060300720c */ /* 0x000fe20003f06070 */
[----:B--23--:R-:W-:-:S12]  /*03e0*/  @P1 BRA `(.L_x_4) ;  /* 0x0000000000401947 */ /* 0x00cfd80003800000 */
[----:B------:R-:W0:Y:S01]  /*03f0*/  S2R R10, SR_CgaCtaId ;  /* 0x00000000000a7919 */ /* 0x000e220000008800 */
[----:B------:R-:W1:Y:S01]  /*0400*/  LDC R12, c[0x0][0x360] ;  /* 0x0000d800ff0c7b82 */ /* 0x000e620000000800 */
[----:B------:R-:W-:Y:S01]  /*0410*/  MOV R3, 0x400 ;  /* 0x0000040000037802 */ /* 0x000fe20000000f00 */
[----:B------:R-:W-:-:S06]  /*0420*/  IMAD R0, R0, UR38, R17 ;  /* 0x0000002600007c24 */ /* 0x000fcc000f8e0211 */
[----:B------:R-:W2:Y:S01]  /*0430*/  LDC.64 R4, c[0x0][0x388] ;  /* 0x0000e200ff047b82 */ /* 0x000ea20000000a00 */
[----:B0-----:R-:W-:Y:S02]  /*0440*/  LEA R10, R10, R3, 0x18 ;  /* 0x000000030a0a7211 */ /* 0x001fe400078ec0ff */
[----:B------:R-:W-:-:S07]  /*0450*/  MOV R3, R30 ;  /* 0x0000001e00037202 */ /* 0x000fce0000000f00 */
.L_x_5:
[----:B------:R-:W-:-:S04]  /*0460*/  IMAD R7, R0, UR39, R3 ;  /* 0x0000002700077c24 */ /* 0x000fc8000f8e0203 */
[----:B--2---:R-:W-:-:S06]  /*0470*/  IMAD.WIDE R6, R7, 0x2, R4 ;  /* 0x0000000207067825 */ /* 0x004fcc00078e0204 */
[----:B------:R-:W2:Y:S01]  /*0480*/  LDG.E.U16 R6, desc[UR36][R6.64] ;  /* 0x0000002406067981 */ /* 0x000ea2000c1e1500 */
[----:B0-----:R-:W-:Y:S02]  /*0490*/  LEA R9, R3, R10, 0x2 ;  /* 0x0000000a03097211 */ /* 0x001fe400078e10ff */
[----:B-1----:R-:W-:-:S04]  /*04a0*/  IADD3 R3, PT, PT, R12, R3, RZ ;  /* 0x000000030c037210 */ /* 0x002fc80007ffe0ff */
[----:B------:R-:W-:Y:S01]  /*04b0*/  ISETP.GE.AND P1, PT, R3, UR39, PT ;  /* 0x0000002703007c0c */ /* 0x000fe2000bf26270 */
[----:B--2---:R-:W-:-:S05]  /*04c0*/  HADD2.F32 R8, -RZ, R6.H0_H0 ;  /* 0x20000006ff087230 */ /* 0x004fca0000004100 */
[----:B------:R0:W-:Y:S07]  /*04d0*/  STS [R9], R8 ;  /* 0x0000000809007388 */ /* 0x0001ee0000000800 */
[----:B------:R-:W-:Y:S05]  /*04e0*/  @!P1 BRA `(.L_x_5) ;  /* 0xfffffffc00dc9947 */ /* 0x000fea000383ffff */
.L_x_4:
[----:B------:R-:W-:Y:S05]  /*04f0*/  BSYNC.RECONVERGENT B0 ;  /* 0x0000000000007941 */ /* 0x000fea0003800200 */
.L_x_3:
[----:B------:R-:W-:Y:S01]  /*0500*/  @!P2 IADD3 R31, PT, PT, R31, 0x1, RZ ;  /* 0x000000011f1fa810 */ /* 0x000fe20007ffe0ff */
[----:B------:R-:W-:Y:S01]  /*0510*/  BAR.SYNC.DEFER_BLOCKING 0x0 ;  /* 0x0000000000007b1d */ /* 0x000fe20000010000 */
[----:B------:R-:W-:Y:S02]  /*0520*/  ISETP.GE.AND P1, PT, R11, RZ, PT ;  /* 0x000000ff0b00720c */ /* 0x000fe40003f26270 */
[----:B------:R-:W-:Y:S02]  /*0530*/  @P0 IADD3 R31, PT, PT, R31, 0x1, RZ ;  /* 0x000000011f1f0810 */ /* 0x000fe40007ffe0ff */
[----:B------:R-:W-:Y:S01]  /*0540*/  LOP3.LUT P0, RZ, R17, UR38, R30, 0xfe, !PT ;  /* 0x0000002611ff7c12 */ /* 0x000fe2000f80fe1e */
[----:B------:R-:W-:Y:S01]  /*0550*/  BSSY.RECONVERGENT B6, `(.L_x_6) ;  /* 0x00000a2000067945 */ /* 0x000fe20003800200 */
[----:B------:R-:W-:Y:S02]  /*0560*/  ISETP.NE.AND P2, PT, R2, RZ, PT ;  /* 0x000000ff0200720c */ /* 0x000fe40003f45270 */
[----:B------:R-:W-:-:S04]  /*0570*/  ISETP.LT.AND P3, PT, R13, 0x5, !P0 ;  /* 0x000000050d00780c */ /* 0x000fc80004761270 */
[----:B------:R-:W-:Y:S01]  /*0580*/  P2R R32, PR, RZ, 0x8 ;  /* 0x00000008ff207803 */ /* 0x000fe20000000000 */
[----:B------:R-:W-:-:S06]  /*0590*/  @!P1 IMAD.MOV R31, RZ, RZ, -R31 ;  /* 0x000000ffff1f9224 */ /* 0x000fcc00078e0a1f */
[----:B------:R-:W-:Y:S02]  /*05a0*/  @!P2 LOP3.LUT R31, RZ, R2, RZ, 0x33, !PT ;  /* 0x00000002ff1fa212 */ /* 0x000fe400078e33ff */
[----:B------:R-:W-:Y:S05]  /*05b0*/  @!P3 BRA `(.L_x_7) ;  /* 0x00000008006cb947 */ /* 0x000fea0003800000 */
[----:B------:R-:W-:Y:S01]  /*05c0*/  UISETP.GE.AND UP0, UPT, UR39, 0x1, UPT ;  /* 0x000000012700788c */ /* 0x000fe2000bf06270 */
[----:B------:R-:W-:-:S08]  /*05d0*/  MOV R0, RZ ;  /* 0x000000ff00007202 */ /* 0x000fd00000000f00 */
[----:B------:R-:W-:Y:S05]  /*05e0*/  BRA.U !UP0, `(.L_x_8) ;  /* 0x0000000508747547 */ /* 0x000fea000b800000 */
[----:B------:R-:W-:Y:S01]  /*05f0*/  UIADD3 UR4, UPT, UPT, UR39, -0x1, URZ ;  /* 0xffffffff27047890 */ /* 0x000fe2000fffe0ff */
[----:B------:R-:W-:Y:S01]  /*0600*/  HFMA2 R0, -RZ, RZ, 0, 0 ;  /* 0x00000000ff007431 */ /* 0x000fe200000001ff */
[----:B------:R-:W-:Y:S02]  /*0610*/  ULOP3.LUT UR7, UR39, 0xf, URZ, 0xc0, !UPT ;  /* 0x0000000f27077892 */ /* 0x000fe4000f8ec0ff */
[----:B------:R-:W-:Y:S02]  /*0620*/  UISETP.GE.U32.AND UP1, UPT, UR4, 0xf, UPT ;  /* 0x0000000f0400788c */ /* 0x000fe4000bf26070 */
[----:B------:R-:W-:Y:S01]  /*0630*/  UISETP.NE.AND UP0, UPT, UR7, URZ, UPT ;  /* 0x000000ff0700728c */ /* 0x000fe2000bf05270 */
[----:B------:R-:W-:-:S06]  /*0640*/  UMOV UR4, URZ ;  /* 0x000000ff00047c82 */ /* 0x000fcc0008000000 */
[----:B------:R-:W-:Y:S05]  /*0650*/  BRA.U !UP1, `(.L_x_9) ;  /* 0x0000000109787547 */ /* 0x000fea000b800000 */
[----:B------:R-:W1:Y:S01]  /*0660*/  S2UR UR6, SR_CgaCtaId ;  /* 0x00000000000679c3 */ /* 0x000e620000008800 */
[----:B------:R-:W-:Y:S01]  /*0670*/  UMOV UR5, 0x400 ;  /* 0x0000040000057882 */ /* 0x000fe20000000000 */
[----:B------:R-:W-:Y:S01]  /*0680*/  MOV R0, RZ ;  /* 0x000000ff00007202 */ /* 0x000fe20000000f00 */
[----:B------:R-:W-:Y:S02]  /*0690*/  ULOP3.LUT UR4, UR39, 0x7ffffff0, URZ, 0xc0, !UPT ;  /* 0x7ffffff027047892 */ /* 0x000fe4000f8ec0ff */
[----:B-1----:R-:W-:-:S03]  /*06a0*/  ULEA UR6, UR6, UR5, 0x18 ;  /* 0x0000000506067291 */ /* 0x002fc6000f8ec0ff */
[----:B------:R-:W-:-:S09]  /*06b0*/  UMOV UR5, URZ ;  /* 0x000000ff00057c82 */ /* 0x000fd20008000000 */
.L_x_10:
[----:B------:R-:W-:Y:S02]  /*06c0*/  ULEA UR8, UR5, UR6, 0x2 ;  /* 0x0000000605087291 */ /* 0x000fe4000f8e10ff */
[----:B------:R-:W-:-:S04]  /*06d0*/  UIADD3 UR5, UPT, UPT, UR5, 0x10, URZ ;  /* 0x0000001005057890 */ /* 0x000fc8000fffe0ff */
[----:B------:R-:W-:-:S03]  /*06e0*/  UISETP.NE.AND UP1, UPT, UR5, UR4, UPT ;  /* 0x000000040500728c */ /* 0x000fc6000bf25270 */
[----:B0-----:R-:W0:Y:S04]  /*06f0*/  LDS.128 R8, [UR8] ;  /* 0x00000008ff087984 */ /* 0x001e280008000c00 */
[----:B------:R-:W1:Y:S04]  /*0700*/  LDS.128 R12, [UR8+0x10] ;  /* 0x00001008ff0c7984 */ /* 0x000e680008000c00 */
[----:B------:R-:W2:Y:S04]  /*0710*/  LDS.128 R20, [UR8+0x20] ;  /* 0x00002008ff147984 */ /* 0x000ea80008000c00 */
[----:B------:R-:W3:Y:S01]  /*0720*/  LDS.128 R24, [UR8+0x30] ;  /* 0x00003008ff187984 */ /* 0x000ee20008000c00 */
[----:B0-----:R-:W-:-:S04]  /*0730*/  FFMA R0, R8, R8, R0 ;  /* 0x0000000808007223 */ /* 0x001fc80000000000 */
[----:B------:R-:W-:-:S04]  /*0740*/  FFMA R9, R9, R9, R0 ;  /* 0x0000000909097223 */ /* 0x000fc80000000000 */
[----:B------:R-:W-:-:S04]  /*0750*/  FFMA R10, R10, R10, R9 ;  /* 0x0000000a0a0a7223 */ /* 0x000fc80000000009 */
[----:B------:R-:W-:-:S04]  /*0760*/  FFMA R11, R11, R11, R10 ;  /* 0x0000000b0b0b7223 */ /* 0x000fc8000000000a */
[----:B-1----:R-:W-:-:S04]  /*0770*/  FFMA R12, R12, R12, R11 ;  /* 0x0000000c0c0c7223 */ /* 0x002fc8000000000b */
[----:B------:R-:W-:-:S04]  /*0780*/  FFMA R13, R13, R13, R12 ;  /* 0x0000000d0d0d7223 */ /* 0x000fc8000000000c */
[----:B------:R-:W-:-:S04]  /*0790*/  FFMA R14, R14, R14, R13 ;  /* 0x0000000e0e0e7223 */ /* 0x000fc8000000000d */
[----:B------:R-:W-:-:S04]  /*07a0*/  FFMA R15, R15, R15, R14 ;  /* 0x0000000f0f0f7223 */ /* 0x000fc8000000000e */
[----:B--2---:R-:W-:-:S04]  /*07b0*/  FFMA R20, R20, R20, R15 ;  /* 0x0000001414147223 */ /* 0x004fc8000000000f */
[----:B------:R-:W-:-:S04]  /*07c0*/  FFMA R21, R21, R21, R20 ;  /* 0x0000001515157223 */ /* 0x000fc80000000014 */
[----:B------:R-:W-:-:S04]  /*07d0*/  FFMA R22, R22, R22, R21 ;  /* 0x0000001616167223 */ /* 0x000fc80000000015 */
[----:B------:R-:W-:-:S04]  /*07e0*/  FFMA R23, R23, R23, R22 ;  /* 0x0000001717177223 */ /* 0x000fc80000000016 */
[----:B---3--:R-:W-:-:S04]  /*07f0*/  FFMA R24, R24, R24, R23 ;  /* 0x0000001818187223 */ /* 0x008fc80000000017 */
[----:B------:R-:W-:-:S04]  /*0800*/  FFMA R25, R25, R25, R24 ;  /* 0x0000001919197223 */ /* 0x000fc80000000018 */
[----:B------:R-:W-:-:S04]  /*0810*/  FFMA R0, R26, R26, R25 ;  /* 0x0000001a1a007223 */ /* 0x000fc80000000019 */
[----:B------:R-:W-:Y:S01]  /*0820*/  FFMA R0, R27, R27, R0 ;  /* 0x0000001b1b007223 */ /* 0x000fe20000000000 */
[----:B------:R-:W-:Y:S06]  /*0830*/  BRA.U UP1, `(.L_x_10) ;  /* 0xfffffffd01a07547 */ /* 0x000fec000b83ffff */
.L_x_9:
[----:B------:R-:W-:Y:S05]  /*0840*/  BRA.U !UP0, `(.L_x_8) ;  /* 0x0000000108dc7547 */ /* 0x000fea000b800000 */
[----:B------:R-:W-:Y:S02]  /*0850*/  UISETP.GE.U32.AND UP0, UPT, UR7, 0x8, UPT ;  /* 0x000000080700788c */ /* 0x000fe4000bf06070 */
[----:B------:R-:W-:-:S04]  /*0860*/  ULOP3.LUT UR8, UR39, 0x7, URZ, 0xc0, !UPT ;  /* 0x0000000727087892 */ /* 0x000fc8000f8ec0ff */
[----:B------:R-:W-:-:S03]  /*0870*/  UISETP.NE.AND UP1, UPT, UR8, URZ, UPT ;  /* 0x000000ff0800728c */ /* 0x000fc6000bf25270 */
[----:B------:R-:W-:Y:S08]  /*0880*/  BRA.U !UP0, `(.L_x_11) ;  /* 0x0000000108547547 */ /* 0x000ff0000b800000 */
[----:B------:R-:W1:Y:S01]  /*0890*/  S2UR UR6, SR_CgaCtaId ;  /* 0x00000000000679c3 */ /* 0x000e620000008800 */
[----:B------:R-:W-:Y:S02]  /*08a0*/  UMOV UR5, 0x400 ;  /* 0x0000040000057882 */ /* 0x000fe40000000000 */
[----:B-1----:R-:W-:-:S04]  /*08b0*/  ULEA UR5, UR6, UR5, 0x18 ;  /* 0x0000000506057291 */ /* 0x002fc8000f8ec0ff */
[----:B------:R-:W-:Y:S02]  /*08c0*/  ULEA UR5, UR4, UR5, 0x2 ;  /* 0x0000000504057291 */ /* 0x000fe4000f8e10ff */
[----:B------:R-:W-:-:S07]  /*08d0*/  UIADD3 UR4, UPT, UPT, UR4, 0x8, URZ ;  /* 0x0000000804047890 */ /* 0x000fce000fffe0ff */
[----:B------:R-:W1:Y:S04]  /*08e0*/  LDS R3, [UR5] ;  /* 0x00000005ff037984 */ /* 0x000e680008000800 */
[----:B------:R-:W2:Y:S04]  /*08f0*/  LDS R5, [UR5+0x4] ;  /* 0x00000405ff057984 */ /* 0x000ea80008000800 */
[----:B------:R-:W3:Y:S04]  /*0900*/  LDS R7, [UR5+0x8] ;  /* 0x00000805ff077984 */ /* 0x000ee80008000800 */
[----:B0-----:R-:W0:Y:S04]  /*0910*/  LDS R9, [UR5+0xc] ;  /* 0x00000c05ff097984 */ /* 0x001e280008000800 */
[----:B------:R-:W4:Y:S04]  /*0920*/  LDS R11, [UR5+0x10] ;  /* 0x00001005ff0b7984 */ /* 0x000f280008000800 */
[----:B------:R-:W5:Y:S04]  /*0930*/  LDS R13, [UR5+0x14] ;  /* 0x00001405ff0d7984 */ /* 0x000f680008000800 */
[----:B------:R-:W5:Y:S04]  /*0940*/  LDS R15, [UR5+0x18] ;  /* 0x00001805ff0f7984 */ /* 0x000f680008000800 */
[----:B------:R-:W5:Y:S01]  /*0950*/  LDS R19, [UR5+0x1c] ;  /* 0x00001c05ff137984 */ /* 0x000f620008000800 */
[----:B-1----:R-:W-:-:S04]  /*0960*/  FFMA R0, R3, R3, R0 ;  /* 0x0000000303007223 */ /* 0x002fc80000000000 */
[----:B--2---:R-:W-:-:S04]  /*0970*/  FFMA R0, R5, R5, R0 ;  /* 0x0000000505007223 */ /* 0x004fc80000000000 */
[----:B---3--:R-:W-:-:S04]  /*0980*/  FFMA R0, R7, R7, R0 ;  /* 0x0000000707007223 */ /* 0x008fc80000000000 */
[----:B0-----:R-:W-:-:S04]  /*0990*/  FFMA R0, R9, R9, R0 ;  /* 0x0000000909007223 */ /* 0x001fc80000000000 */
[----:B----4-:R-:W-:-:S04]  /*09a0*/  FFMA R0, R11, R11, R0 ;  /* 0x0000000b0b007223 */ /* 0x010fc80000000000 */
[----:B-----5:R-:W-:-:S04]  /*09b0*/  FFMA R0, R13, R13, R0 ;  /* 0x0000000d0d007223 */ /* 0x020fc80000000000 */
[----:B------:R-:W-:-:S04]  /*09c0*/  FFMA R0, R15, R15, R0 ;  /* 0x0000000f0f007223 */ /* 0x000fc80000000000 */
[----:B------:R-:W-:-:S07]  /*09d0*/  FFMA R0, R19, R19, R0 ;  /* 0x0000001313007223 */ /* 0x000fce0000000000 */
.L_x_11:
        /* <DEDUP_REMOVED lines=13> */
[----:B0-----:R-:W0:Y:S01]  /*0ab0*/  LDS R9, [UR5+0xc] ;  /* 0x00000c05ff097984 */ /* 0x001e220008000800 */
[----:B-1----:R-:W-:-:S04]  /*0ac0*/  FFMA R0, R3, R3, R0 ;  /* 0x0000000303007223 */ /* 0x002fc80000000000 */
[----:B--2---:R-:W-:-:S04]  /*0ad0*/  FFMA R0, R5, R5, R0 ;  /* 0x0000000505007223 */ /* 0x004fc80000000000 */
[----:B---3--:R-:W-:-:S04]  /*0ae0*/  FFMA R0, R7, R7, R0 ;  /* 0x0000000707007223 */ /* 0x008fc80000000000 */
[----:B0-----:R-:W-:-:S07]  /*0af0*/  FFMA R0, R9, R9, R0 ;  /* 0x0000000909007223 */ /* 0x001fce0000000000 */
.L_x_12:
[----:B------:R-:W-:Y:S05]  /*0b00*/  BRA.U !UP1, `(.L_x_8) ;  /* 0x00000001092c7547 */ /* 0x000fea000b800000 */
[----:B------:R-:W1:Y:S01]  /*0b10*/  S2UR UR6, SR_CgaCtaId ;  /* 0x00000000000679c3 */ /* 0x000e620000008800 */
[----:B------:R-:W-:Y:S02]  /*0b20*/  UMOV UR5, 0x400 ;  /* 0x0000040000057882 */ /* 0x000fe40000000000 */
[----:B-1----:R-:W-:-:S03]  /*0b30*/  ULEA UR6, UR6, UR5, 0x18 ;  /* 0x0000000506067291 */ /* 0x002fc6000f8ec0ff */
[----:B------:R-:W-:-:S09]  /*0b40*/  UMOV UR5, URZ ;  /* 0x000000ff00057c82 */ /* 0x000fd20008000000 */
.L_x_13:
[----:B------:R-:W-:Y:S02]  /*0b50*/  ULEA UR8, UR4, UR6, 0x2 ;  /* 0x0000000604087291 */ /* 0x000fe4000f8e10ff */
[----:B------:R-:W-:Y:S02]  /*0b60*/  UIADD3 UR5, UPT, UPT, UR5, 0x1, URZ ;  /* 0x0000000105057890 */ /* 0x000fe4000fffe0ff */
[----:B------:R-:W-:Y:S02]  /*0b70*/  UIADD3 UR4, UPT, UPT, UR4, 0x1, URZ ;  /* 0x0000000104047890 */ /* 0x000fe4000fffe0ff */
[----:B------:R-:W-:-:S03]  /*0b80*/  UISETP.NE.AND UP0, UPT, UR5, UR7, UPT ;  /* 0x000000070500728c */ /* 0x000fc6000bf05270 */
[----:B------:R-:W1:Y:S02]  /*0b90*/  LDS R3, [UR8] ;  /* 0x00000008ff037984 */ /* 0x000e640008000800 */
[----:B-1----:R-:W-:-:S04]  /*0ba0*/  FFMA R0, R3, R3, R0 ;  /* 0x0000000303007223 */ /* 0x002fc80000000000 */
[----:B------:R-:W-:Y:S05]  /*0bb0*/  BRA.U UP0, `(.L_x_13) ;  /* 0xfffffffd00e47547 */ /* 0x000fea000b83ffff */
.L_x_8:
[----:B------:R-:W-:Y:S01]  /*0bc0*/  IADD3 R4, PT, PT, R0, -0xd000000, RZ ;  /* 0xf300000000047810 */ /* 0x000fe20007ffe0ff */
[----:B------:R1:W2:Y:S03]  /*0bd0*/  MUFU.RSQ R3, R0 ;  /* 0x0000000000037308 */ /* 0x0002a60000001400 */
[----:B------:R-:W-:-:S13]  /*0be0*/  ISETP.GT.U32.AND P0, PT, R4, 0x727fffff, PT ;  /* 0x727fffff0400780c */ /* 0x000fda0003f04070 */
[----:B-1----:R-:W-:Y:S05]  /*0bf0*/  @!P0 BRA `(.L_x_14) ;  /* 0x0000000000188947 */ /* 0x002fea0003800000 */
[----:B------:R-:W-:Y:S01]  /*0c00*/  BSSY.RECONVERGENT B0, `(.L_x_15) ;  /* 0x0000003000007945 */ /* 0x000fe20003800200 */
[----:B0-----:R-:W-:-:S07]  /*0c10*/  MOV R8, 0xc30 ;  /* 0x00000c3000087802 */ /* 0x001fce0000000f00 */
[----:B--2---:R-:W-:Y:S05]  /*0c20*/  CALL.REL.NOINC `($__internal_0_$__cuda_sm20_sqrt_rn_f32_slowpath) ;  /* 0x0000004c00707944 */ /* 0x004fea0003c00000 */
[----:B------:R-:W-:Y:S05]  /*0c30*/  BSYNC.RECONVERGENT B0 ;  /* 0x0000000000007941 */ /* 0x000fea0003800200 */
.L_x_15:
[----:B------:R-:W-:Y:S01]  /*0c40*/  MOV R19, R3 ;  /* 0x0000000300137202 */ /* 0x000fe20000000f00 */
[----:B------:R-:W-:Y:S06]  /*0c50*/  BRA `(.L_x_16) ;  /* 0x0000000000107947 */ /* 0x000fec0003800000 */
.L_x_14:
[C---:B--2---:R-:W-:Y:S01]  /*0c60*/  FMUL.FTZ R19, R3.reuse, R0 ;  /* 0x0000000003137220 */ /* 0x044fe20000410000 */
[----:B------:R-:W-:-:S03]  /*0c70*/  FMUL.FTZ R3, R3, 0.5 ;  /* 0x3f00000003037820 */ /* 0x000fc60000410000 */
[----:B------:R-:W-:-:S04]  /*0c80*/  FFMA R0, -R19, R19, R0 ;  /* 0x0000001313007223 */ /* 0x000fc80000000100 */
[----:B------:R-:W-:-:S07]  /*0c90*/  FFMA R19, R0, R3, R19 ;  /* 0x0000000300137223 */ /* 0x000fce0000000013 */
.L_x_16:
[----:B------:R-:W1:Y:S01]  /*0ca0*/  LDC R16, c[0x0][0x3b4] ;  /* 0x0000ed00ff107b82 */ /* 0x000e620000000800 */
[----:B------:R-:W-:Y:S01]  /*0cb0*/  MOV R18, 0x70 ;  /* 0x0000007000127802 */ /* 0x000fe20000000f00 */
[----:B------:R2:W-:Y:S01]  /*0cc0*/  STL [R1+0x8], R31 ;  /* 0x0000081f01007387 */ /* 0x0005e20000100800 */
[----:B------:R-:W3:Y:S01]  /*0cd0*/  LDCU.64 UR4, c[0x4][URZ] ;  /* 0x01000000ff0477ac */ /* 0x000ee20008000a00 */
[----:B------:R-:W-:Y:S02]  /*0ce0*/  MOV R6, R29 ;  /* 0x0000001d00067202 */ /* 0x000fe40000000f00 */
[----:B------:R-:W-:Y:S02]  /*0cf0*/  MOV R7, R28 ;  /* 0x0000001c00077202 */ /* 0x000fe40000000f00 */
[----:B0-----:R2:W0:Y:S01]  /*0d00*/  LDC.64 R8, c[0x4][R18] ;  /* 0x0100000012087b82 */ /* 0x0014220000000a00 */
[----:B---3--:R-:W-:Y:S01]  /*0d10*/  MOV R4, UR4 ;  /* 0x0000000400047c02 */ /* 0x008fe20008000f00 */
[----:B------:R-:W-:Y:S01]  /*0d20*/  IMAD.U32 R5, RZ, RZ, UR5 ;  /* 0x00000005ff057e24 */ /* 0x000fe2000f8e00ff */
[----:B-1----:R2:W-:Y:S06]  /*0d30*/  STL.64 [R1], R16 ;  /* 0x0000001001007387 */ /* 0x0025ec0000100a00 */
[----:B------:R-:W-:-:S07]  /*0d40*/  LEPC R20, `(.L_x_17) ;  /* 0x000000001014794e */ /* 0x000fce0000000000 */
[----:B0-2---:R-:W-:Y:S05]  /*0d50*/  CALL.ABS.NOINC R8 ;  /* 0x0000000008007343 */ /* 0x005fea0003c00000 */
.L_x_17:
[----:B------:R-:W0:Y:S01]  /*0d60*/  S2UR UR5, SR_CgaCtaId ;  /* 0x00000000000579c3 */ /* 0x000e220000008800 */
[----:B------:R-:W-:-:S07]  /*0d70*/  UMOV UR4, 0x400 ;  /* 0x0000040000047882 */ /* 0x000fce0000000000 */
[----:B------:R1:W2:Y:S01]  /*0d80*/  LDC.64 R8, c[0x4][R18] ;  /* 0x0100000012087b82 */ /* 0x0002a20000000a00 */
[----:B0-----:R-:W-:-:S09]  /*0d90*/  ULEA UR4, UR5, UR4, 0x18 ;  /* 0x0000000405047291 */ /* 0x001fd2000f8ec0ff */
[----:B------:R-:W0:Y:S04]  /*0da0*/  LDS.128 R4, [UR4] ;  /* 0x00000004ff047984 */ /* 0x000e280008000c00 */
[----:B------:R-:W3:Y:S01]  /*0db0*/  LDS R0, [UR4+0x10] ;  /* 0x00001004ff007984 */ /* 0x000ee20008000800 */
[----:B------:R-:W4:Y:S01]  /*0dc0*/  LDCU.64 UR4, c[0x4][0x8] ;  /* 0x01000100ff0477ac */ /* 0x000f220008000a00 */
[----:B0-----:R4:W0:Y:S08]  /*0dd0*/  F2F.F64.F32 R10, R4 ;  /* 0x00000004000a7310 */ /* 0x0018300000201800 */
[----:B------:R5:W1:Y:S01]  /*0de0*/  F2F.F64.F32 R12, R5 ;  /* 0x00000005000c7310 */ /* 0x000a620000201800 */
[----:B----4-:R-:W-:Y:S01]  /*0df0*/  MOV R4, UR4 ;  /* 0x0000000400047c02 */ /* 0x010fe20008000f00 */
[----:B0-----:R0:W-:Y:S06]  /*0e00*/  STL.64 [R1], R10 ;  /* 0x0000000a01007387 */ /* 0x0011ec0000100a00 */
[----:B------:R4:W2:Y:S01]  /*0e10*/  F2F.F64.F32 R14, R6 ;  /* 0x00000006000e7310 */ /* 0x0008a20000201800 */
[----:B-----5:R-:W-:Y:S01]  /*0e20*/  MOV R5, UR5 ;  /* 0x0000000500057c02 */ /* 0x020fe20008000f00 */
[----:B-1----:R0:W-:Y:S06]  /*0e30*/  STL.64 [R1+0x8], R12 ;  /* 0x0000080c01007387 */ /* 0x0021ec0000100a00 */
[----:B------:R1:W5:Y:S01]  /*0e40*/  F2F.F64.F32 R20, R7 ;  /* 0x0000000700147310 */ /* 0x0003620000201800 */
[----:B----4-:R-:W-:Y:S01]  /*0e50*/  MOV R6, R29 ;  /* 0x0000001d00067202 */ /* 0x010fe20000000f00 */
[----:B--2---:R0:W-:Y:S06]  /*0e60*/  STL.64 [R1+0x10], R14 ;  /* 0x0000100e01007387 */ /* 0x0041ec0000100a00 */
[----:B---3--:R-:W2:Y:S01]  /*0e70*/  F2F.F64.F32 R22, R0 ;  /* 0x0000000000167310 */ /* 0x008ea20000201800 */
[----:B-1----:R-:W-:Y:S01]  /*0e80*/  MOV R7, R28 ;  /* 0x0000001c00077202 */ /* 0x002fe20000000f00 */
[----:B-----5:R0:W-:Y:S04]  /*0e90*/  STL.64 [R1+0x18], R20 ;  /* 0x0000181401007387 */ /* 0x0201e80000100a00 */
[----:B--2---:R0:W-:Y:S02]  /*0ea0*/  STL.64 [R1+0x20], R22 ;  /* 0x0000201601007387 */ /* 0x0041e40000100a00 */
[----:B0-----:R-:W-:-:S07]  /*0eb0*/  LEPC R20, `(.L_x_18) ;  /* 0x000000001014794e */ /* 0x001fce0000000000 */
[----:B------:R-:W-:Y:S05]  /*0ec0*/  CALL.ABS.NOINC R8 ;  /* 0x0000000008007343 */ /* 0x000fea0003c00000 */
.L_x_18:
[----:B------:R-:W0:Y:S01]  /*0ed0*/  F2F.F64.F32 R10, R19 ;  /* 0x00000013000a7310 */ /* 0x000e220000201800 */
[----:B------:R1:W2:Y:S01]  /*0ee0*/  LDC.64 R8, c[0x4][R18] ;  /* 0x0100000012087b82 */ /* 0x0002a20000000a00 */
[----:B------:R-:W3:Y:S01]  /*0ef0*/  LDCU.64 UR4, c[0x4][0x10] ;  /* 0x01000200ff0477ac */ /* 0x000ee20008000a00 */
[----:B------:R-:W-:Y:S02]  /*0f00*/  MOV R6, R29 ;  /* 0x0000001d00067202 */ /* 0x000fe40000000f00 */
[----:B------:R-:W-:Y:S01]  /*0f10*/  MOV R7, R28 ;  /* 0x0000001c00077202 */ /* 0x000fe20000000f00 */
[----:B0-----:R1:W-:Y:S01]  /*0f20*/  STL.64 [R1], R10 ;  /* 0x0000000a01007387 */ /* 0x0013e20000100a00 */
[----:B---3--:R-:W-:Y:S01]  /*0f30*/  IMAD.U32 R4, RZ, RZ, UR4 ;  /* 0x00000004ff047e24 */ /* 0x008fe2000f8e00ff */
[----:B------:R-:W-:-:S07]  /*0f40*/  MOV R5, UR5 ;  /* 0x0000000500057c02 */ /* 0x000fce0008000f00 */
[----:B------:R-:W-:-:S07]  /*0f50*/  LEPC R20, `(.L_x_7) ;  /* 0x000000001014794e */ /* 0x000fce0000000000 */
[----:B-12---:R-:W-:Y:S05]  /*0f60*/  CALL.ABS.NOINC R8 ;  /* 0x0000000008007343 */ /* 0x006fea0003c00000 */
.L_x_7:
[----:B------:R-:W-:Y:S05]  /*0f70*/  BSYNC.RECONVERGENT B6 ;  /* 0x0000000000067941 */ /* 0x000fea0003800200 */
.L_x_6:
[----:B------:R-:W1:Y:S02]  /*0f80*/  LDCU UR4, c[0x0][0x3b4] ;  /* 0x00007680ff0477ac */ /* 0x000e640008000800 */
[----:B-1----:R-:W-:-:S04]  /*0f90*/  MOV R18, UR4 ;  /* 0x0000000400127c02 */ /* 0x002fc80008000f00 */
[----:B------:R-:W-:-:S13]  /*0fa0*/  ISETP.GT.AND P0, PT, R30, R18, PT ;  /* 0x000000121e00720c */ /* 0x000fda0003f04270 */
[----:B------:R-:W-:Y:S05]  /*0fb0*/  @P0 BRA `(.L_x_19) ;  /* 0x0000002000cc0947 */ /* 0x000fea0003800000 */
[----:B------:R-:W1:Y:S01]  /*0fc0*/  LDC.64 R4, c[0x0][0x3c0] ;  /* 0x0000f000ff047b82 */ /* 0x000e620000000a00 */
[----:B------:R-:W-:-:S07]  /*0fd0*/  MOV R19, R30 ;  /* 0x0000001e00137202 */ /* 0x000fce0000000f00 */
[----:B------:R-:W2:Y:S01]  /*0fe0*/  LDC.64 R24, c[0x0][0x390] ;  /* 0x0000e400ff187b82 */ /* 0x000ea20000000a00 */
[----:B-1----:R-:W-:Y:S01]  /*0ff0*/  IMAD R0, R4, UR38, R31 ;  /* 0x0000002604007c24 */ /* 0x002fe2000f8e021f */
[----:B------:R-:W-:-:S03]  /*1000*/  LOP3.LUT R16, R5, 0x7ffffff0, RZ, 0xc0, !PT ;  /* 0x7ffffff005107812 */ /* 0x000fc600078ec0ff */
[----:B------:R-:W-:-:S04]  /*1010*/  IMAD R3, R0, R5, RZ ;  /* 0x0000000500037224 */ /* 0x000fc800078e02ff */
[----:B--2---:R-:W-:-:S07]  /*1020*/  IMAD.WIDE R24, R3, 0x2, R24 ;  /* 0x0000000203187825 */ /* 0x004fce00078e0218 */
.L_x_46:
[----:B------:R-:W1:Y:S01]  /*1030*/  LDCU UR4, c[0x0][0x3b4] ;  /* 0x00007680ff0477ac */ /* 0x000e620008000800 */
[----:B------:R-:W-:Y:S01]  /*1040*/  BSSY.RECONVERGENT B6, `(.L_x_20) ;  /* 0x000021c000067945 */ /* 0x000fe20003800200 */
[----:B-1----:R-:W-:-:S13]  /*1050*/  ISETP.GE.AND P0, PT, R19, UR4, PT ;  /* 0x0000000413007c0c */ /* 0x002fda000bf06270 */
[----:B------:R-:W-:Y:S05]  /*1060*/  @!P0 BRA `(.L_x_21) ;  /* 0x0000001400bc8947 */ /* 0x000fea0003800000 */
[----:B------:R-:W1:Y:S01]  /*1070*/  LDC R18, c[0x0][0x3c4] ;  /* 0x0000f100ff127b82 */ /* 0x000e620000000800 */
[----:B------:R-:W-:Y:S01]  /*1080*/  HFMA2 R23, -RZ, RZ, 0, 0 ;  /* 0x00000000ff177431 */ /* 0x000fe200000001ff */
[----:B-1----:R-:W-:-:S04]  /*1090*/  ISETP.GE.AND P0, PT, R18, 0x1, PT ;  /* 0x000000011200780c */ /* 0x002fc80003f06270 */
[----:B------:R-:W-:-:S09]  /*10a0*/  P2R R0, PR, RZ, 0x1 ;  /* 0x00000001ff007803 */ /* 0x000fd20000000000 */
[----:B------:R-:W-:Y:S05]  /*10b0*/  @!P0 BRA `(.L_x_22) ;  /* 0x00000008006c8947 */ /* 0x000fea0003800000 */
[----:B------:R-:W1:Y:S01]  /*10c0*/  LDC R0, c[0x0][0x3c4] ;  /* 0x0000f100ff007b82 */ /* 0x000e620000000800 */
[----:B------:R-:W-:Y:S01]  /*10d0*/  MOV R23, RZ ;  /* 0x000000ff00177202 */ /* 0x000fe20000000f00 */
[----:B-1----:R-:W-:-:S05]  /*10e0*/  VIADD R3, R0, 0xffffffff ;  /* 0xffffffff00037836 */ /* 0x002fca0000000000 */
[----:B------:R-:W-:Y:S02]  /*10f0*/  ISETP.GE.U32.AND P0, PT, R3, 0xf, PT ;  /* 0x0000000f0300780c */ /* 0x000fe40003f06070 */
[----:B------:R-:W-:-:S11]  /*1100*/  MOV R3, RZ ;  /* 0x000000ff00037202 */ /* 0x000fd60000000f00 */
[----:B------:R-:W-:Y:S05]  /*1110*/  @!P0 BRA `(.L_x_23) ;  /* 0x0000000400048947 */ /* 0x000fea0003800000 */
[----:B------:R-:W1:Y:S01]  /*1120*/  S2R R4, SR_CgaCtaId ;  /* 0x0000000000047919 */ /* 0x000e620000008800 */
[----:B------:R-:W-:Y:S01]  /*1130*/  MOV R3, 0x400 ;  /* 0x0000040000037802 */ /* 0x000fe20000000f00 */
[----:B------:R-:W-:Y:S01]  /*1140*/  HFMA2 R13, -RZ, RZ, 0, 0 ;  /* 0x00000000ff0d7431 */ /* 0x000fe200000001ff */
[----:B------:R-:W-:Y:S01]  /*1150*/  BSSY.RECONVERGENT B0, `(.L_x_24) ;  /* 0x000003c000007945 */ /* 0x000fe20003800200 */
[----:B------:R-:W-:Y:S02]  /*1160*/  MOV R23, RZ ;  /* 0x000000ff00177202 */ /* 0x000fe40000000f00 */
[----:B-1----:R-:W-:-:S07]  /*1170*/  LEA R3, R4, R3, 0x18 ;  /* 0x0000000304037211 */ /* 0x002fce00078ec0ff */
.L_x_25:
[----:B------:R-:W-:-:S05]  /*1180*/  IMAD.WIDE R26, R13, 0x2, R24 ;  /* 0x000000020d1a7825 */ /* 0x000fca00078e0218 */
[----:B------:R-:W2:Y:S04]  /*1190*/  LDG.E.U16 R11, desc[UR36][R26.64] ;  /* 0x000000241a0b7981 */ /* 0x000ea8000c1e1500 */
[----:B------:R-:W3:Y:S04]  /*11a0*/  LDG.E.U16 R10, desc[UR36][R26.64+0x2] ;  /* 0x000002241a0a7981 */ /* 0x000ee8000c1e1500 */
[----:B0-----:R-:W4:Y:S01]  /*11b0*/  LDG.E.U16 R9, desc[UR36][R26.64+0x4] ;  /* 0x000004241a097981 */ /* 0x001f22000c1e1500 */
[----:B------:R-:W-:-:S03]  /*11c0*/  LEA R12, R13, R3, 0x2 ;  /* 0x000000030d0c7211 */ /* 0x000fc600078e10ff */
[----:B------:R-:W5:Y:S04]  /*11d0*/  LDG.E.U16 R8, desc[UR36][R26.64+0x6] ;  /* 0x000006241a087981 */ /* 0x000f68000c1e1500 */
[----:B------:R-:W0:Y:S04]  /*11e0*/  LDS.128 R4, [R12] ;  /* 0x000000000c047984 */ /* 0x000e280000000c00 */
[----:B------:R-:W5:Y:S04]  /*11f0*/  LDG.E.U16 R20, desc[UR36][R26.64+0x8] ;  /* 0x000008241a147981 */ /* 0x000f68000c1e1500 */
[----:B------:R-:W5:Y:S04]  /*1200*/  LDG.E.U16 R21, desc[UR36][R26.64+0xa] ;  /* 0x00000a241a157981 */ /* 0x000f68000c1e1500 */
[----:B------:R-:W5:Y:S04]  /*1210*/  LDG.E.U16 R15, desc[UR36][R26.64+0xe] ;  /* 0x00000e241a0f7981 */ /* 0x000f68000c1e1500 */
[----:B------:R-:W5:Y:S01]  /*1220*/  LDG.E.U16 R22, desc[UR36][R26.64+0x1e] ;  /* 0x00001e241a167981 */ /* 0x000f62000c1e1500 */
[----:B--2---:R-:W-:-:S05]  /*1230*/  HADD2.F32 R14, -RZ, R11.H0_H0 ;  /* 0x2000000bff0e7230 */ /* 0x004fca0000004100 */
[----:B0-----:R-:W-:Y:S02]  /*1240*/  FFMA R14, R14, R4, R23 ;  /* 0x000000040e0e7223 */ /* 0x001fe40000000017 */
[----:B------:R-:W2:Y:S01]  /*1250*/  LDG.E.U16 R4, desc[UR36][R26.64+0xc] ;  /* 0x00000c241a047981 */ /* 0x000ea2000c1e1500 */
[----:B---3--:R-:W-:-:S05]  /*1260*/  HADD2.F32 R11, -RZ, R10.H0_H0 ;  /* 0x2000000aff0b7230 */ /* 0x008fca0000004100 */
[----:B------:R-:W-:Y:S02]  /*1270*/  FFMA R5, R11, R5, R14 ;  /* 0x000000050b057223 */ /* 0x000fe4000000000e */
[----:B------:R-:W3:Y:S01]  /*1280*/  LDG.E.U16 R14, desc[UR36][R26.64+0x10] ;  /* 0x000010241a0e7981 */ /* 0x000ee2000c1e1500 */
[----:B----4-:R-:W-:-:S05]  /*1290*/  HADD2.F32 R10, -RZ, R9.H0_H0 ;  /* 0x20000009ff0a7230 */ /* 0x010fca0000004100 */
[----:B------:R-:W-:Y:S01]  /*12a0*/  FFMA R6, R10, R6, R5 ;  /* 0x000000060a067223 */ /* 0x000fe20000000005 */
[----:B-----5:R-:W-:Y:S02]  /*12b0*/  HADD2.F32 R5, -RZ, R8.H0_H0 ;  /* 0x20000008ff057230 */ /* 0x020fe40000004100 */
[----:B------:R-:W0:Y:S01]  /*12c0*/  LDS.128 R8, [R12+0x10] ;  /* 0x000010000c087984 */ /* 0x000e220000000c00 */
[----:B------:R-:W-:Y:S02]  /*12d0*/  HADD2.F32 R20, -RZ, R20.H0_H0 ;  /* 0x20000014ff147230 */ /* 0x000fe40000004100 */
[----:B------:R-:W-:Y:S01]  /*12e0*/  FFMA R5, R5, R7, R6 ;  /* 0x0000000705057223 */ /* 0x000fe20000000006 */
[----:B------:R-:W-:-:S03]  /*12f0*/  HADD2.F32 R21, -RZ, R21.H0_H0 ;  /* 0x20000015ff157230 */ /* 0x000fc60000004100 */
[----:B0-----:R-:W-:Y:S02]  /*1300*/  FFMA R8, R20, R8, R5 ;  /* 0x0000000814087223 */ /* 0x001fe40000000005 */
[----:B------:R-:W4:Y:S02]  /*1310*/  LDG.E.U16 R20, desc[UR36][R26.64+0x16] ;  /* 0x000016241a147981 */ /* 0x000f24000c1e1500 */
[----:B------:R-:W-:Y:S02]  /*1320*/  FFMA R9, R21, R9, R8 ;  /* 0x0000000915097223 */ /* 0x000fe40000000008 */
[----:B------:R-:W5:Y:S04]  /*1330*/  LDG.E.U16 R8, desc[UR36][R26.64+0x12] ;  /* 0x000012241a087981 */ /* 0x000f68000c1e1500 */
[----:B------:R-:W4:Y:S01]  /*1340*/  LDG.E.U16 R21, desc[UR36][R26.64+0x1c] ;  /* 0x00001c241a157981 */ /* 0x000f22000c1e1500 */
[----:B--2---:R-:W-:-:S05]  /*1350*/  HADD2.F32 R4, -RZ, R4.H0_H0 ;  /* 0x20000004ff047230 */ /* 0x004fca0000004100 */
[----:B------:R-:W-:Y:S02]  /*1360*/  FFMA R10, R4, R10, R9 ;  /* 0x0000000a040a7223 */ /* 0x000fe40000000009 */
[----:B------:R-:W0:Y:S01]  /*1370*/  LDS.128 R4, [R12+0x20] ;  /* 0x000020000c047984 */ /* 0x000e220000000c00 */
[----:B------:R-:W-:-:S03]  /*1380*/  HADD2.F32 R9, -RZ, R15.H0_H0 ;  /* 0x2000000fff097230 */ /* 0x000fc60000004100 */
[----:B------:R-:W2:Y:S02]  /*1390*/  LDG.E.U16 R15, desc[UR36][R26.64+0x14] ;  /* 0x000014241a0f7981 */ /* 0x000ea4000c1e1500 */
[----:B------:R-:W-:Y:S01]  /*13a0*/  FFMA R9, R9, R11, R10 ;  /* 0x0000000b09097223 */ /* 0x000fe2000000000a */
[----:B---3--:R-:W-:Y:S02]  /*13b0*/  HADD2.F32 R10, -RZ, R14.H0_H0 ;  /* 0x2000000eff0a7230 */ /* 0x008fe40000004100 */
[----:B------:R-:W3:Y:S03]  /*13c0*/  LDG.E.U16 R14, desc[UR36][R26.64+0x18] ;  /* 0x000018241a0e7981 */ /* 0x000ee6000c1e1500 */
[----:B0-----:R-:W-:Y:S02]  /*13d0*/  FFMA R10, R10, R4, R9 ;  /* 0x000000040a0a7223 */ /* 0x001fe40000000009 */
[----:B------:R-:W3:Y:S01]  /*13e0*/  LDG.E.U16 R4, desc[UR36][R26.64+0x1a] ;  /* 0x00001a241a047981 */ /* 0x000ee2000c1e1500 */
[----:B-----5:R-:W-:-:S05]  /*13f0*/  HADD2.F32 R9, -RZ, R8.H0_H0 ;  /* 0x20000008ff097230 */ /* 0x020fca0000004100 */
[----:B------:R-:W-:Y:S02]  /*1400*/  FFMA R5, R9, R5, R10 ;  /* 0x0000000509057223 */ /* 0x000fe4000000000a */
[----:B------:R-:W0:Y:S01]  /*1410*/  LDS.128 R8, [R12+0x30] ;  /* 0x000030000c087984 */ /* 0x000e220000000c00 */
[----:B------:R-:W-:-:S04]  /*1420*/  IADD3 R13, PT, PT, R13, 0x10, RZ ;  /* 0x000000100d0d7810 */ /* 0x000fc80007ffe0ff */
[----:B------:R-:W-:Y:S01]  /*1430*/  ISETP.NE.AND P0, PT, R13, R16, PT ;  /* 0x000000100d00720c */ /* 0x000fe20003f05270 */
[----:B------:R-:W-:Y:S02]  /*1440*/  HADD2.F32 R23, -RZ, R22.H0_H0 ;  /* 0x20000016ff177230 */ /* 0x000fe40000004100 */
[----:B--2---:R-:W-:-:S05]  /*1450*/  HADD2.F32 R34, -RZ, R15.H0_H0 ;  /* 0x2000000fff227230 */ /* 0x004fca0000004100 */
[----:B------:R-:W-:Y:S01]  /*1460*/  FFMA R6, R34, R6, R5 ;  /* 0x0000000622067223 */ /* 0x000fe20000000005 */
[----:B----4-:R-:W-:Y:S02]  /*1470*/  HADD2.F32 R5, -RZ, R20.H0_H0 ;  /* 0x20000014ff057230 */ /* 0x010fe40000004100 */
[----:B---3--:R-:W-:-:S03]  /*1480*/  HADD2.F32 R14, -RZ, R14.H0_H0 ;  /* 0x2000000eff0e7230 */ /* 0x008fc60000004100 */
[----:B------:R-:W-:-:S04]  /*1490*/  FFMA R5, R5, R7, R6 ;  /* 0x0000000705057223 */ /* 0x000fc80000000006 */
[----:B0-----:R-:W-:Y:S01]  /*14a0*/  FFMA R8, R14, R8, R5 ;  /* 0x000000080e087223 */ /* 0x001fe20000000005 */
[----:B------:R-:W-:Y:S02]  /*14b0*/  HADD2.F32 R7, -RZ, R4.H0_H0 ;  /* 0x20000004ff077230 */ /* 0x000fe40000004100 */
[----:B------:R-:W-:-:S03]  /*14c0*/  HADD2.F32 R4, -RZ, R21.H0_H0 ;  /* 0x20000015ff047230 */ /* 0x000fc60000004100 */
[----:B------:R-:W-:-:S04]  /*14d0*/  FFMA R7, R7, R9, R8 ;  /* 0x0000000907077223 */ /* 0x000fc80000000008 */
[----:B------:R-:W-:-:S04]  /*14e0*/  FFMA R4, R4, R10, R7 ;  /* 0x0000000a04047223 */ /* 0x000fc80000000007 */
[----:B------:R-:W-:Y:S01]  /*14f0*/  FFMA R23, R23, R11, R4 ;  /* 0x0000000b17177223 */ /* 0x000fe20000000004 */
[----:B------:R-:W-:Y:S06]  /*1500*/  @P0 BRA `(.L_x_25) ;  /* 0xfffffffc001c0947 */ /* 0x000fec000383ffff */
[----:B------:R-:W-:Y:S05]  /*1510*/  BSYNC.RECONVERGENT B0 ;  /* 0x0000000000007941 */ /* 0x000fea0003800200 */
.L_x_24:
[----:B------:R-:W-:-:S07]  /*1520*/  IMAD.MOV.U32 R3, RZ, RZ, R16 ;  /* 0x000000ffff037224 */ /* 0x000fce00078e0010 */
.L_x_23:
[----:B------:R-:W-:-:S04]  /*1530*/  LOP3.LUT R4, R0, 0xf, RZ, 0xc0, !PT ;  /* 0x0000000f00047812 */ /* 0x000fc800078ec0ff */
[----:B------:R-:W-:-:S13]  /*1540*/  ISETP.NE.AND P0, PT, R4, RZ, PT ;  /* 0x000000ff0400720c */ /* 0x000fda0003f05270 */
[----:B------:R-:W-:Y:S05]  /*1550*/  @!P0 BRA `(.L_x_22) ;  /* 0x0000000400448947 */ /* 0x000fea0003800000 */
[----:B------:R-:W-:-:S04]  /*1560*/  IADD3 R4, PT, PT, R4, -0x1, RZ ;  /* 0xffffffff04047810 */ /* 0x000fc80007ffe0ff */
[----:B------:R-:W-:-:S13]  /*1570*/  ISETP.GE.U32.AND P0, PT, R4, 0x7, PT ;  /* 0x000000070400780c */ /* 0x000fda0003f06070 */
[----:B------:R-:W-:Y:S05]  /*1580*/  @!P0 BRA `(.L_x_26) ;  /* 0x0000000000808947 */ /* 0x000fea0003800000 */
[----:B------:R-:W-:-:S05]  /*1590*/  IMAD.WIDE.U32 R12, R3, 0x2, R24 ;  /* 0x00000002030c7825 */ /* 0x000fca00078e0018 */
[----:B------:R-:W2:Y:S01]  /*15a0*/  LDG.E.U16 R10, desc[UR36][R12.64] ;  /* 0x000000240c0a7981 */ /* 0x000ea2000c1e1500 */
[----:B------:R-:W1:Y:S01]  /*15b0*/  S2UR UR5, SR_CgaCtaId ;  /* 0x00000000000579c3 */ /* 0x000e620000008800 */
[----:B------:R-:W-:Y:S02]  /*15c0*/  UMOV UR4, 0x400 ;  /* 0x0000040000047882 */ /* 0x000fe40000000000 */
[----:B0-----:R-:W3:Y:S04]  /*15d0*/  LDG.E.U16 R8, desc[UR36][R12.64+0x2] ;  /* 0x000002240c087981 */ /* 0x001ee8000c1e1500 */
[----:B------:R-:W4:Y:S04]  /*15e0*/  LDG.E.U16 R20, desc[UR36][R12.64+0x4] ;  /* 0x000004240c147981 */ /* 0x000f28000c1e1500 */
[----:B------:R-:W5:Y:S04]  /*15f0*/  LDG.E.U16 R15, desc[UR36][R12.64+0x6] ;  /* 0x000006240c0f7981 */ /* 0x000f68000c1e1500 */
[----:B------:R-:W5:Y:S04]  /*1600*/  LDG.E.U16 R21, desc[UR36][R12.64+0x8] ;  /* 0x000008240c157981 */ /* 0x000f68000c1e1500 */
[----:B------:R-:W5:Y:S04]  /*1610*/  LDG.E.U16 R14, desc[UR36][R12.64+0xa] ;  /* 0x00000a240c0e7981 */ /* 0x000f68000c1e1500 */
[----:B------:R-:W5:Y:S01]  /*1620*/  LDG.E.U16 R22, desc[UR36][R12.64+0xe] ;  /* 0x00000e240c167981 */ /* 0x000f62000c1e1500 */
[----:B-1----:R-:W-:-:S06]  /*1630*/  ULEA UR4, UR5, UR4, 0x18 ;  /* 0x0000000405047291 */ /* 0x002fcc000f8ec0ff */
[----:B------:R-:W-:-:S05]  /*1640*/  LEA R9, R3, UR4, 0x2 ;  /* 0x0000000403097c11 */ /* 0x000fca000f8e10ff */
[----:B------:R-:W0:Y:S01]  /*1650*/  LDS.128 R4, [R9] ;  /* 0x0000000009047984 */ /* 0x000e220000000c00 */
[----:B--2---:R-:W-:-:S05]  /*1660*/  HADD2.F32 R10, -RZ, R10.H0_H0 ;  /* 0x2000000aff0a7230 */ /* 0x004fca0000004100 */
[----:B0-----:R-:W-:Y:S02]  /*1670*/  FFMA R10, R10, R4, R23 ;  /* 0x000000040a0a7223 */ /* 0x001fe40000000017 */
[----:B------:R-:W2:Y:S01]  /*1680*/  LDG.E.U16 R4, desc[UR36][R12.64+0xc] ;  /* 0x00000c240c047981 */ /* 0x000ea2000c1e1500 */
[----:B---3--:R-:W-:-:S05]  /*1690*/  HADD2.F32 R11, -RZ, R8.H0_H0 ;  /* 0x20000008ff0b7230 */ /* 0x008fca0000004100 */
[----:B------:R-:W-:Y:S02]  /*16a0*/  FFMA R5, R11, R5, R10 ;  /* 0x000000050b057223 */ /* 0x000fe4000000000a */
[----:B------:R-:W0:Y:S01]  /*16b0*/  LDS.128 R8, [R9+0x10] ;  /* 0x0000100009087984 */ /* 0x000e220000000c00 */
[----:B----4-:R-:W-:Y:S02]  /*16c0*/  HADD2.F32 R20, -RZ, R20.H0_H0 ;  /* 0x20000014ff147230 */ /* 0x010fe40000004100 */
[----:B-----5:R-:W-:-:S03]  /*16d0*/  HADD2.F32 R15, -RZ, R15.H0_H0 ;  /* 0x2000000fff0f7230 */ /* 0x020fc60000004100 */
[----:B------:R-:W-:Y:S01]  /*16e0*/  FFMA R6, R20, R6, R5 ;  /* 0x0000000614067223 */ /* 0x000fe20000000005 */
[----:B------:R-:W-:-:S03]  /*16f0*/  HADD2.F32 R20, -RZ, R21.H0_H0 ;  /* 0x20000015ff147230 */ /* 0x000fc60000004100 */
[----:B------:R-:W-:Y:S01]  /*1700*/  FFMA R7, R15, R7, R6 ;  /* 0x000000070f077223 */ /* 0x000fe20000000006 */
[----:B------:R-:W-:Y:S02]  /*1710*/  HADD2.F32 R5, -RZ, R14.H0_H0 ;  /* 0x2000000eff057230 */ /* 0x000fe40000004100 */
[----:B------:R-:W-:Y:S01]  /*1720*/  HADD2.F32 R23, -RZ, R22.H0_H0 ;  /* 0x20000016ff177230 */ /* 0x000fe20000004100 */
[----:B------:R-:W-:Y:S01]  /*1730*/  IADD3 R3, PT, PT, R3, 0x8, RZ ;  /* 0x0000000803037810 */ /* 0x000fe20007ffe0ff */
[----:B0-----:R-:W-:-:S04]  /*1740*/  FFMA R8, R20, R8, R7 ;  /* 0x0000000814087223 */ /* 0x001fc80000000007 */
[----:B------:R-:W-:Y:S01]  /*1750*/  FFMA R5, R5, R9, R8 ;  /* 0x0000000905057223 */ /* 0x000fe20000000008 */
[----:B--2---:R-:W-:-:S05]  /*1760*/  HADD2.F32 R4, -RZ, R4.H0_H0 ;  /* 0x20000004ff047230 */ /* 0x004fca0000004100 */
[----:B------:R-:W-:-:S04]  /*1770*/  FFMA R4, R4, R10, R5 ;  /* 0x0000000a04047223 */ /* 0x000fc80000000005 */
[----:B------:R-:W-:-:S07]  /*1780*/  FFMA R23, R23, R11, R4 ;  /* 0x0000000b17177223 */ /* 0x000fce0000000004 */
.L_x_26:
[----:B------:R-:W-:-:S04]  /*1790*/  LOP3.LUT R4, R0, 0x7, RZ, 0xc0, !PT ;  /* 0x0000000700047812 */ /* 0x000fc800078ec0ff */
[----:B------:R-:W-:-:S13]  /*17a0*/  ISETP.NE.AND P0, PT, R4, RZ, PT ;  /* 0x000000ff0400720c */ /* 0x000fda0003f05270 */
[----:B------:R-:W-:Y:S05]  /*17b0*/  @!P0 BRA `(.L_x_22) ;  /* 0x0000000000ac8947 */ /* 0x000fea0003800000 */
[----:B------:R-:W-:Y:S02]  /*17c0*/  IADD3 R4, PT, PT, R4, -0x1, RZ ;  /* 0xffffffff04047810 */ /* 0x000fe40007ffe0ff */
[----:B------:R-:W-:Y:S02]  /*17d0*/  LOP3.LUT R0, R0, 0x3, RZ, 0xc0, !PT ;  /* 0x0000000300007812 */ /* 0x000fe400078ec0ff */
[----:B------:R-:W-:Y:S02]  /*17e0*/  ISETP.GE.U32.AND P0, PT, R4, 0x3, PT ;  /* 0x000000030400780c */ /* 0x000fe40003f06070 */
[----:B------:R-:W-:-:S11]  /*17f0*/  ISETP.NE.AND P1, PT, R0, RZ, PT ;  /* 0x000000ff0000720c */ /* 0x000fd60003f25270 */
[----:B------:R-:W-:Y:S05]  /*1800*/  @!P0 BRA `(.L_x_27) ;  /* 0x00000000004c8947 */ /* 0x000fea0003800000 */
[----:B0-----:R-:W-:-:S05]  /*1810*/  IMAD.WIDE R8, R3, 0x2, R24 ;  /* 0x0000000203087825 */ /* 0x001fca00078e0218 */
[----:B------:R-:W2:Y:S04]  /*1820*/  LDG.E.U16 R10, desc[UR36][R8.64] ;  /* 0x00000024080a7981 */ /* 0x000ea8000c1e1500 */
[----:B------:R-:W3:Y:S04]  /*1830*/  LDG.E.U16 R11, desc[UR36][R8.64+0x2] ;  /* 0x00000224080b7981 */ /* 0x000ee8000c1e1500 */
[----:B------:R-:W4:Y:S04]  /*1840*/  LDG.E.U16 R12, desc[UR36][R8.64+0x4] ;  /* 0x00000424080c7981 */ /* 0x000f28000c1e1500 */
[----:B------:R-:W5:Y:S01]  /*1850*/  LDG.E.U16 R13, desc[UR36][R8.64+0x6] ;  /* 0x00000624080d7981 */ /* 0x000f62000c1e1500 */
[----:B------:R-:W0:Y:S01]  /*1860*/  S2UR UR5, SR_CgaCtaId ;  /* 0x00000000000579c3 */ /* 0x000e220000008800 */
[----:B------:R-:W-:-:S02]  /*1870*/  UMOV UR4, 0x400 ;  /* 0x0000040000047882 */ /* 0x000fc40000000000 */
[----:B0-----:R-:W-:-:S06]  /*1880*/  ULEA UR4, UR5, UR4, 0x18 ;  /* 0x0000000405047291 */ /* 0x001fcc000f8ec0ff */
[C---:B------:R-:W-:Y:S02]  /*1890*/  LEA R7, R3.reuse, UR4, 0x2 ;  /* 0x0000000403077c11 */ /* 0x040fe4000f8e10ff */
[----:B------:R-:W-:-:S04]  /*18a0*/  IADD3 R3, PT, PT, R3, 0x4, RZ ;  /* 0x0000000403037810 */ /* 0x000fc80007ffe0ff */
[----:B------:R-:W0:Y:S01]  /*18b0*/  LDS.128 R4, [R7] ;  /* 0x0000000007047984 */ /* 0x000e220000000c00 */
[----:B--2---:R-:W-:Y:S02]  /*18c0*/  HADD2.F32 R10, -RZ, R10.H0_H0 ;  /* 0x2000000aff0a7230 */ /* 0x004fe40000004100 */
[----:B---3--:R-:W-:-:S03]  /*18d0*/  HADD2.F32 R11, -RZ, R11.H0_H0 ;  /* 0x2000000bff0b7230 */ /* 0x008fc60000004100 */
[----:B0-----:R-:W-:Y:S01]  /*18e0*/  FFMA R4, R4, R10, R23 ;  /* 0x0000000a04047223 */ /* 0x001fe20000000017 */
[----:B----4-:R-:W-:-:S03]  /*18f0*/  HADD2.F32 R12, -RZ, R12.H0_H0 ;  /* 0x2000000cff0c7230 */ /* 0x010fc60000004100 */
[----:B------:R-:W-:Y:S01]  /*1900*/  FFMA R5, R11, R5, R4 ;  /* 0x000000050b057223 */ /* 0x000fe20000000004 */
[----:B-----5:R-:W-:-:S03]  /*1910*/  HADD2.F32 R13, -RZ, R13.H0_H0 ;  /* 0x2000000dff0d7230 */ /* 0x020fc60000004100 */
[----:B------:R-:W-:-:S04]  /*1920*/  FFMA R6, R12, R6, R5 ;  /* 0x000000060c067223 */ /* 0x000fc80000000005 */
[----:B------:R-:W-:-:S07]  /*1930*/  FFMA R23, R13, R7, R6 ;  /* 0x000000070d177223 */ /* 0x000fce0000000006 */
.L_x_27:
[----:B------:R-:W-:Y:S05]  /*1940*/  @!P1 BRA `(.L_x_22) ;  /* 0x0000000000489947 */ /* 0x000fea0003800000 */
[----:B0-----:R-:W-:-:S05]  /*1950*/  IMAD.WIDE R8, R3, 0x2, R24 ;  /* 0x0000000203087825 */ /* 0x001fca00078e0218 */
[----:B------:R-:W2:Y:S01]  /*1960*/  LDG.E.U16 R10, desc[UR36][R8.64] ;  /* 0x00000024080a7981 */ /* 0x000ea2000c1e1500 */
[----:B------:R-:W0:Y:S01]  /*1970*/  S2UR UR5, SR_CgaCtaId ;  /* 0x00000000000579c3 */ /* 0x000e220000008800 */
[----:B------:R-:W-:Y:S01]  /*1980*/  UMOV UR4, 0x400 ;  /* 0x0000040000047882 */ /* 0x000fe20000000000 */
[----:B------:R-:W-:Y:S01]  /*1990*/  ISETP.NE.AND P0, PT, R0, 0x1, PT ;  /* 0x000000010000780c */ /* 0x000fe20003f05270 */
[----:B0-----:R-:W-:-:S06]  /*19a0*/  ULEA UR4, UR5, UR4, 0x18 ;  /* 0x0000000405047291 */ /* 0x001fcc000f8ec0ff */
[----:B------:R-:W-:-:S06]  /*19b0*/  LEA R4, R3, UR4, 0x2 ;  /* 0x0000000403047c11 */ /* 0x000fcc000f8e10ff */
[----:B------:R-:W0:Y:S01]  /*19c0*/  LDS.128 R4, [R4] ;  /* 0x0000000004047984 */ /* 0x000e220000000c00 */
[----:B--2---:R-:W-:-:S05]  /*19d0*/  HADD2.F32 R10, -RZ, R10.H0_H0 ;  /* 0x2000000aff0a7230 */ /* 0x004fca0000004100 */
[----:B0-----:R-:W-:Y:S01]  /*19e0*/  FFMA R23, R10, R4, R23 ;  /* 0x000000040a177223 */ /* 0x001fe20000000017 */
[----:B------:R-:W-:Y:S06]  /*19f0*/  @!P0 BRA `(.L_x_22) ;  /* 0x00000000001c8947 */ /* 0x000fec0003800000 */
[----:B------:R-:W-:Y:S02]  /*1a00*/  ISETP.NE.AND P0, PT, R0, 0x2, PT ;  /* 0x000000020000780c */ /* 0x000fe40003f05270 */
[----:B------:R-:W2:Y:S11]  /*1a10*/  LDG.E.U16 R0, desc[UR36][R8.64+0x2] ;  /* 0x0000022408007981 */ /* 0x000eb6000c1e1500 */
[----:B------:R-:W3:Y:S01]  /*1a20*/  @P0 LDG.E.U16 R3, desc[UR36][R8.64+0x4] ;  /* 0x0000042408030981 */ /* 0x000ee2000c1e1500 */
[----:B--2---:R-:W-:-:S05]  /*1a30*/  HADD2.F32 R0, -RZ, R0.H0_H0 ;  /* 0x20000000ff007230 */ /* 0x004fca0000004100 */
[----:B------:R-:W-:Y:S01]  /*1a40*/  FFMA R23, R0, R5, R23 ;  /* 0x0000000500177223 */ /* 0x000fe20000000017 */
[----:B---3--:R-:W-:-:S05]  /*1a50*/  @P0 HADD2.F32 R4, -RZ, R3.H0_H0 ;  /* 0x20000003ff040230 */ /* 0x008fca0000004100 */
[----:B------:R-:W-:-:S07]  /*1a60*/  @P0 FFMA R23, R4, R6, R23 ;  /* 0x0000000604170223 */ /* 0x000fce0000000017 */
.L_x_22:
[----:B------:R-:W-:-:S13]  /*1a70*/  ISETP.NE.AND P0, PT, R32, RZ, PT ;  /* 0x000000ff2000720c */ /* 0x000fda0003f05270 */
[----:B------:R-:W-:Y:S05]  /*1a80*/  @!P0 BRA `(.L_x_28) ;  /* 0x0000001400dc8947 */ /* 0x000fea0003800000 */
[----:B------:R-:W2:Y:S04]  /*1a90*/  LDG.E.U16 R12, desc[UR36][R24.64+0x8] ;  /* 0x00000824180c7981 */ /* 0x000ea8000c1e1500 */
[----:B------:R-:W3:Y:S04]  /*1aa0*/  LDG.E.U16 R0, desc[UR36][R24.64] ;  /* 0x0000002418007981 */ /* 0x000ee8000c1e1500 */
[----:B------:R-:W4:Y:S04]  /*1ab0*/  LDG.E.U16 R3, desc[UR36][R24.64+0x2] ;  /* 0x0000022418037981 */ /* 0x000f28000c1e1500 */
[----:B------:R-:W5:Y:S04]  /*1ac0*/  LDG.E.U16 R4, desc[UR36][R24.64+0x4] ;  /* 0x0000042418047981 */ /* 0x000f68000c1e1500 */
[----:B------:R-:W5:Y:S01]  /*1ad0*/  LDG.E.U16 R5, desc[UR36][R24.64+0x6] ;  /* 0x0000062418057981 */ /* 0x000f62000c1e1500 */
[----:B0-----:R-:W-:Y:S01]  /*1ae0*/  MOV R8, 0x70 ;  /* 0x0000007000087802 */ /* 0x001fe20000000f00 */
[----:B------:R-:W0:Y:S05]  /*1af0*/  LDCU.64 UR4, c[0x4][0x18] ;  /* 0x01000300ff0477ac */ /* 0x000e2a0008000a00 */
[----:B------:R-:W1:Y:S01]  /*1b00*/  LDC.64 R8, c[0x4][R8] ;  /* 0x0100000008087b82 */ /* 0x000e620000000a00 */
[----:B------:R-:W-:Y:S01]  /*1b10*/  IMAD.MOV.U32 R6, RZ, RZ, R29 ;  /* 0x000000ffff067224 */ /* 0x000fe200078e001d */
[----:B------:R-:W-:Y:S01]  /*1b20*/  MOV R7, R28 ;  /* 0x0000001c00077202 */ /* 0x000fe20000000f00 */
[----:B--2---:R-:W-:-:S02]  /*1b30*/  HADD2.F32 R12, -RZ, R12.H0_H0 ;  /* 0x2000000cff0c7230 */ /* 0x004fc40000004100 */
[----:B---3--:R-:W-:Y:S02]  /*1b40*/  HADD2.F32 R0, -RZ, R0.H0_H0 ;  /* 0x20000000ff007230 */ /* 0x008fe40000004100 */
[----:B----4-:R-:W-:Y:S02]  /*1b50*/  HADD2.F32 R3, -RZ, R3.H0_H0 ;  /* 0x20000003ff037230 */ /* 0x010fe40000004100 */
[----:B-----5:R-:W-:Y:S02]  /*1b60*/  HADD2.F32 R4, -RZ, R4.H0_H0 ;  /* 0x20000004ff047230 */ /* 0x020fe40000004100 */
[----:B------:R-:W-:Y:S01]  /*1b70*/  HADD2.F32 R5, -RZ, R5.H0_H0 ;  /* 0x20000005ff057230 */ /* 0x000fe20000004100 */
[----:B------:R-:W2:Y:S08]  /*1b80*/  F2F.F64.F32 R26, R0 ;  /* 0x00000000001a7310 */ /* 0x000eb00000201800 */
[----:B------:R-:W3:Y:S08]  /*1b90*/  F2F.F64.F32 R20, R3 ;  /* 0x0000000300147310 */ /* 0x000ef00000201800 */
[----:B------:R-:W4:Y:S08]  /*1ba0*/  F2F.F64.F32 R14, R4 ;  /* 0x00000004000e7310 */ /* 0x000f300000201800 */
[----:B------:R-:W5:Y:S08]  /*1bb0*/  F2F.F64.F32 R10, R5 ;  /* 0x00000005000a7310 */ /* 0x000f700000201800 */
[----:B------:R-:W0:Y:S01]  /*1bc0*/  F2F.F64.F32 R12, R12 ;  /* 0x0000000c000c7310 */ /* 0x000e220000201800 */
[----:B--2---:R2:W-:Y:S04]  /*1bd0*/  STL.64 [R1], R26 ;  /* 0x0000001a01007387 */ /* 0x0045e80000100a00 */
[----:B---3--:R2:W-:Y:S04]  /*1be0*/  STL.64 [R1+0x8], R20 ;  /* 0x0000081401007387 */ /* 0x0085e80000100a00 */
[----:B----4-:R2:W-:Y:S04]  /*1bf0*/  STL.64 [R1+0x10], R14 ;  /* 0x0000100e01007387 */ /* 0x0105e80000100a00 */
[----:B-----5:R2:W-:Y:S04]  /*1c00*/  STL.64 [R1+0x18], R10 ;  /* 0x0000180a01007387 */ /* 0x0205e80000100a00 */
[----:B0-----:R2:W-:Y:S01]  /*1c10*/  STL.64 [R1+0x20], R12 ;  /* 0x0000200c01007387 */ /* 0x0015e20000100a00 */
[----:B------:R-:W-:-:S02]  /*1c20*/  MOV R4, UR4 ;  /* 0x0000000400047c02 */ /* 0x000fc40008000f00 */
[----:B-1----:R-:W-:-:S07]  /*1c30*/  MOV R5, UR5 ;  /* 0x0000000500057c02 */ /* 0x002fce0008000f00 */
[----:B--2---:R-:W-:-:S07]  /*1c40*/  LEPC R20, `(.L_x_29) ;  /* 0x000000001014794e */ /* 0x004fce0000000000 */
[----:B------:R-:W-:Y:S05]  /*1c50*/  CALL.ABS.NOINC R8 ;  /* 0x0000000008007343 */ /* 0x000fea0003c00000 */
.L_x_29:
[----:B------:R-:W-:Y:S01]  /*1c60*/  ISETP.GE.AND P6, PT, R18, 0x1, PT ;  /* 0x000000011200780c */ /* 0x000fe20003fc6270 */
[----:B------:R-:W-:-:S12]  /*1c70*/  HFMA2 R9, -RZ, RZ, 0, 0 ;  /* 0x00000000ff097431 */ /* 0x000fd800000001ff */
[----:B------:R-:W-:Y:S05]  /*1c80*/  @!P6 BRA `(.L_x_30) ;  /* 0x000000080010e947 */ /* 0x000fea0003800000 */
[----:B------:R-:W0:Y:S01]  /*1c90*/  LDC R0, c[0x0][0x3c4] ;  /* 0x0000f100ff007b82 */ /* 0x000e220000000800 */
[----:B------:R-:W-:Y:S02]  /*1ca0*/  MOV R9, RZ ;  /* 0x000000ff00097202 */ /* 0x000fe40000000f00 */
[----:B0-----:R-:W-:-:S04]  /*1cb0*/  IADD3 R3, PT, PT, R0, -0x1, RZ ;  /* 0xffffffff00037810 */ /* 0x001fc80007ffe0ff */
[----:B------:R-:W-:Y:S02]  /*1cc0*/  ISETP.GE.U32.AND P0, PT, R3, 0xf, PT ;  /* 0x0000000f0300780c */ /* 0x000fe40003f06070 */
[----:B------:R-:W-:-:S11]  /*1cd0*/  MOV R3, RZ ;  /* 0x000000ff00037202 */ /* 0x000fd60000000f00 */
[----:B------:R-:W-:Y:S05]  /*1ce0*/  @!P0 BRA `(.L_x_31) ;  /* 0x0000000000e88947 */ /* 0x000fea0003800000 */
[----:B------:R-:W-:Y:S01]  /*1cf0*/  HFMA2 R3, -RZ, RZ, 0, 0 ;  /* 0x00000000ff037431 */ /* 0x000fe200000001ff */
[----:B------:R-:W-:Y:S01]  /*1d00*/  BSSY.RECONVERGENT B0, `(.L_x_32) ;  /* 0x0000037000007945 */ /* 0x000fe20003800200 */
[----:B------:R-:W-:-:S07]  /*1d10*/  MOV R9, RZ ;  /* 0x000000ff00097202 */ /* 0x000fce0000000f00 */
.L_x_33:
[----:B------:R-:W-:-:S05]  /*1d20*/  LEA R4, P0, R3, R24, 0x1 ;  /* 0x0000001803047211 */ /* 0x000fca00078008ff */
[----:B------:R-:W-:-:S05]  /*1d30*/  IMAD.X R5, RZ, RZ, R25, P0 ;  /* 0x000000ffff057224 */ /* 0x000fca00000e0619 */
[----:B------:R-:W2:Y:S04]  /*1d40*/  LDG.E.U16 R7, desc[UR36][R4.64] ;  /* 0x0000002404077981 */ /* 0x000ea8000c1e1500 */
[----:B------:R-:W3:Y:S04]  /*1d50*/  LDG.E.U16 R13, desc[UR36][R4.64+0x2] ;  /* 0x00000224040d7981 */ /* 0x000ee8000c1e1500 */
[----:B------:R-:W4:Y:S04]  /*1d60*/  LDG.E.U16 R14, desc[UR36][R4.64+0x4] ;  /* 0x00000424040e7981 */ /* 0x000f28000c1e1500 */
[----:B------:R-:W5:Y:S04]  /*1d70*/  LDG.E.U16 R11, desc[UR36][R4.64+0x6] ;  /* 0x00000624040b7981 */ /* 0x000f68000c1e1500 */
[----:B------:R-:W5:Y:S04]  /*1d80*/  LDG.E.U16 R10, desc[UR36][R4.64+0x8] ;  /* 0x00000824040a7981 */ /* 0x000f68000c1e1500 */
[----:B------:R-:W5:Y:S04]  /*1d90*/  LDG.E.U16 R8, desc[UR36][R4.64+0xa] ;  /* 0x00000a2404087981 */ /* 0x000f68000c1e1500 */
[----:B------:R-:W5:Y:S01]  /*1da0*/  LDG.E.U16 R6, desc[UR36][R4.64+0xc] ;  /* 0x00000c2404067981 */ /* 0x000f62000c1e1500 */
[----:B--2---:R-:W-:-:S03]  /*1db0*/  HADD2.F32 R12, -RZ, R7.H0_H0 ;  /* 0x20000007ff0c7230 */ /* 0x004fc60000004100 */
[----:B------:R-:W2:Y:S01]  /*1dc0*/  LDG.E.U16 R7, desc[UR36][R4.64+0xe] ;  /* 0x00000e2404077981 */ /* 0x000ea2000c1e1500 */
[----:B---3--:R-:W-:Y:S02]  /*1dd0*/  HADD2.F32 R13, -RZ, R13.H0_H0 ;  /* 0x2000000dff0d7230 */ /* 0x008fe40000004100 */
[----:B------:R-:W-:Y:S02]  /*1de0*/  FFMA R12, R12, R12, R9 ;  /* 0x0000000c0c0c7223 */ /* 0x000fe40000000009 */
[----:B------:R-:W3:Y:S01]  /*1df0*/  LDG.E.U16 R9, desc[UR36][R4.64+0x10] ;  /* 0x0000102404097981 */ /* 0x000ee2000c1e1500 */
[----:B----4-:R-:W-:Y:S02]  /*1e00*/  HADD2.F32 R14, -RZ, R14.H0_H0 ;  /* 0x2000000eff0e7230 */ /* 0x010fe40000004100 */
[----:B------:R-:W-:Y:S02]  /*1e10*/  FFMA R13, R13, R13, R12 ;  /* 0x0000000d0d0d7223 */ /* 0x000fe4000000000c */
[----:B------:R-:W4:Y:S01]  /*1e20*/  LDG.E.U16 R12, desc[UR36][R4.64+0x12] ;  /* 0x00001224040c7981 */ /* 0x000f22000c1e1500 */
[----:B-----5:R-:W-:-:S02]  /*1e30*/  HADD2.F32 R18, -RZ, R11.H0_H0 ;  /* 0x2000000bff127230 */ /* 0x020fc40000004100 */
[----:B------:R-:W-:Y:S01]  /*1e40*/  FFMA R13, R14, R14, R13 ;  /* 0x0000000e0e0d7223 */ /* 0x000fe2000000000d */
[----:B------:R-:W5:Y:S03]  /*1e50*/  LDG.E.U16 R11, desc[UR36][R4.64+0x14] ;  /* 0x00001424040b7981 */ /* 0x000f66000c1e1500 */
[----:B------:R-:W-:Y:S02]  /*1e60*/  FFMA R18, R18, R18, R13 ;  /* 0x0000001212127223 */ /* 0x000fe4000000000d */
[----:B------:R-:W5:Y:S01]  /*1e70*/  LDG.E.U16 R13, desc[UR36][R4.64+0x16] ;  /* 0x00001624040d7981 */ /* 0x000f62000c1e1500 */
[----:B------:R-:W-:-:S03]  /*1e80*/  HADD2.F32 R15, -RZ, R10.H0_H0 ;  /* 0x2000000aff0f7230 */ /* 0x000fc60000004100 */
[----:B------:R-:W5:Y:S02]  /*1e90*/  LDG.E.U16 R10, desc[UR36][R4.64+0x18] ;  /* 0x00001824040a7981 */ /* 0x000f64000c1e1500 */
[----:B------:R-:W-:Y:S02]  /*1ea0*/  FFMA R20, R15, R15, R18 ;  /* 0x0000000f0f147223 */ /* 0x000fe40000000012 */
[----:B------:R-:W5:Y:S04]  /*1eb0*/  LDG.E.U16 R15, desc[UR36][R4.64+0x1a] ;  /* 0x00001a24040f7981 */ /* 0x000f68000c1e1500 */
[----:B------:R-:W5:Y:S04]  /*1ec0*/  LDG.E.U16 R14, desc[UR36][R4.64+0x1c] ;  /* 0x00001c24040e7981 */ /* 0x000f68000c1e1500 */
[----:B------:R0:W5:Y:S01]  /*1ed0*/  LDG.E.U16 R18, desc[UR36][R4.64+0x1e] ;  /* 0x00001e2404127981 */ /* 0x000162000c1e1500 */
[----:B------:R-:W-:Y:S01]  /*1ee0*/  HADD2.F32 R21, -RZ, R8.H0_H0 ;  /* 0x20000008ff157230 */ /* 0x000fe20000004100 */
[----:B------:R-:W-:-:S04]  /*1ef0*/  IADD3 R3, PT, PT, R3, 0x10, RZ ;  /* 0x0000001003037810 */ /* 0x000fc80007ffe0ff */
[----:B------:R-:W-:Y:S01]  /*1f00*/  FFMA R20, R21, R21, R20 ;  /* 0x0000001515147223 */ /* 0x000fe20000000014 */
[----:B------:R-:W-:Y:S01]  /*1f10*/  HADD2.F32 R21, -RZ, R6.H0_H0 ;  /* 0x20000006ff157230 */ /* 0x000fe20000004100 */
[----:B------:R-:W-:-:S04]  /*1f20*/  ISETP.NE.AND P0, PT, R3, R16, PT ;  /* 0x000000100300720c */ /* 0x000fc80003f05270 */
[----:B------:R-:W-:Y:S01]  /*1f30*/  FFMA R20, R21, R21, R20 ;  /* 0x0000001515147223 */ /* 0x000fe20000000014 */
[----:B--2---:R-:W-:Y:S02]  /*1f40*/  HADD2.F32 R7, -RZ, R7.H0_H0 ;  /* 0x20000007ff077230 */ /* 0x004fe40000004100 */
[----:B---3--:R-:W-:-:S03]  /*1f50*/  HADD2.F32 R9, -RZ, R9.H0_H0 ;  /* 0x20000009ff097230 */ /* 0x008fc60000004100 */
[----:B------:R-:W-:Y:S01]  /*1f60*/  FFMA R20, R7, R7, R20 ;  /* 0x0000000707147223 */ /* 0x000fe20000000014 */
[----:B----4-:R-:W-:-:S03]  /*1f70*/  HADD2.F32 R7, -RZ, R12.H0_H0 ;  /* 0x2000000cff077230 */ /* 0x010fc60000004100 */
[----:B------:R-:W-:Y:S01]  /*1f80*/  FFMA R20, R9, R9, R20 ;  /* 0x0000000909147223 */ /* 0x000fe20000000014 */
[----:B-----5:R-:W-:-:S03]  /*1f90*/  HADD2.F32 R11, -RZ, R11.H0_H0 ;  /* 0x2000000bff0b7230 */ /* 0x020fc60000004100 */
[----:B------:R-:W-:Y:S01]  /*1fa0*/  FFMA R20, R7, R7, R20 ;  /* 0x0000000707147223 */ /* 0x000fe20000000014 */
[----:B------:R-:W-:-:S03]  /*1fb0*/  HADD2.F32 R13, -RZ, R13.H0_H0 ;  /* 0x2000000dff0d7230 */ /* 0x000fc60000004100 */
[----:B------:R-:W-:Y:S01]  /*1fc0*/  FFMA R20, R11, R11, R20 ;  /* 0x0000000b0b147223 */ /* 0x000fe20000000014 */
[----:B0-----:R-:W-:-:S03]  /*1fd0*/  HADD2.F32 R5, -RZ, R10.H0_H0 ;  /* 0x2000000aff057230 */ /* 0x001fc60000004100 */
[----:B------:R-:W-:Y:S01]  /*1fe0*/  FFMA R20, R13, R13, R20 ;  /* 0x0000000d0d147223 */ /* 0x000fe20000000014 */
[----:B------:R-:W-:-:S03]  /*1ff0*/  HADD2.F32 R15, -RZ, R15.H0_H0 ;  /* 0x2000000fff0f7230 */ /* 0x000fc60000004100 */
[----:B------:R-:W-:Y:S01]  /*2000*/  FFMA R20, R5, R5, R20 ;  /* 0x0000000505147223 */ /* 0x000fe20000000014 */
[----:B------:R-:W-:-:S03]  /*2010*/  HADD2.F32 R5, -RZ, R14.H0_H0 ;  /* 0x2000000eff057230 */ /* 0x000fc60000004100 */
[----:B------:R-:W-:Y:S01]  /*2020*/  FFMA R20, R15, R15, R20 ;  /* 0x0000000f0f147223 */ /* 0x000fe20000000014 */
[----:B------:R-:W-:-:S03]  /*2030*/  HADD2.F32 R9, -RZ, R18.H0_H0 ;  /* 0x20000012ff097230 */ /* 0x000fc60000004100 */
[----:B------:R-:W-:-:S04]  /*2040*/  FFMA R20, R5, R5, R20 ;  /* 0x0000000505147223 */ /* 0x000fc80000000014 */
[----:B------:R-:W-:Y:S01]  /*2050*/  FFMA R9, R9, R9, R20 ;  /* 0x0000000909097223 */ /* 0x000fe20000000014 */
[----:B------:R-:W-:Y:S06]  /*2060*/  @P0 BRA `(.L_x_33) ;  /* 0xfffffffc002c0947 */ /* 0x000fec000383ffff */
[----:B------:R-:W-:Y:S05]  /*2070*/  BSYNC.RECONVERGENT B0 ;  /* 0x0000000000007941 */ /* 0x000fea0003800200 */
.L_x_32:
[----:B------:R-:W-:-:S07]  /*2080*/  MOV R3, R16 ;  /* 0x0000001000037202 */ /* 0x000fce0000000f00 */
.L_x_31:
        /* <DEDUP_REMOVED lines=8> */
[----:B------:R-:W-:-:S05]  /*2110*/  IMAD.WIDE.U32 R4, R3, 0x2, R24 ;  /* 0x0000000203047825 */ /* 0x000fca00078e0018 */
[----:B------:R-:W2:Y:S04]  /*2120*/  LDG.E.U16 R13, desc[UR36][R4.64] ;  /* 0x00000024040d7981 */ /* 0x000ea8000c1e1500 */
[----:B------:R-:W3:Y:S04]  /*2130*/  LDG.E.U16 R15, desc[UR36][R4.64+0x2] ;  /* 0x00000224040f7981 */ /* 0x000ee8000c1e1500 */
[----:B------:R-:W4:Y:S04]  /*2140*/  LDG.E.U16 R20, desc[UR36][R4.64+0x4] ;  /* 0x0000042404147981 */ /* 0x000f28000c1e1500 */
[----:B------:R-:W5:Y:S04]  /*2150*/  LDG.E.U16 R7, desc[UR36][R4.64+0x6] ;  /* 0x0000062404077981 */ /* 0x000f68000c1e1500 */
[----:B------:R-:W5:Y:S04]  /*2160*/  LDG.E.U16 R8, desc[UR36][R4.64+0x8] ;  /* 0x0000082404087981 */ /* 0x000f68000c1e1500 */
[----:B------:R-:W5:Y:S04]  /*2170*/  LDG.E.U16 R10, desc[UR36][R4.64+0xa] ;  /* 0x00000a24040a7981 */ /* 0x000f68000c1e1500 */
[----:B------:R-:W5:Y:S04]  /*2180*/  LDG.E.U16 R11, desc[UR36][R4.64+0xc] ;  /* 0x00000c24040b7981 */ /* 0x000f68000c1e1500 */
[----:B------:R0:W5:Y:S01]  /*2190*/  LDG.E.U16 R12, desc[UR36][R4.64+0xe] ;  /* 0x00000e24040c7981 */ /* 0x000162000c1e1500 */
[----:B------:R-:W-:Y:S01]  /*21a0*/  IADD3 R3, PT, PT, R3, 0x8, RZ ;  /* 0x0000000803037810 */ /* 0x000fe20007ffe0ff */
[----:B--2---:R-:W-:-:S02]  /*21b0*/  HADD2.F32 R14, -RZ, R13.H0_H0 ;  /* 0x2000000dff0e7230 */ /* 0x004fc40000004100 */
        /* <DEDUP_REMOVED lines=8> */
[----:B------:R-:W-:-:S03]  /*2240*/  HADD2.F32 R10, -RZ, R10.H0_H0 ;  /* 0x2000000aff0a7230 */ /* 0x000fc60000004100 */
[----:B------:R-:W-:Y:S01]  /*2250*/  FFMA R9, R8, R8, R9 ;  /* 0x0000000808097223 */ /* 0x000fe20000000009 */
[----:B0-----:R-:W-:-:S03]  /*2260*/  HADD2.F32 R4, -RZ, R11.H0_H0 ;  /* 0x2000000bff047230 */ /* 0x001fc60000004100 */
[----:B------:R-:W-:Y:S01]  /*2270*/  FFMA R9, R10, R10, R9 ;  /* 0x0000000a0a097223 */ /* 0x000fe20000000009 */
[----:B------:R-:W-:-:S03]  /*2280*/  HADD2.F32 R12, -RZ, R12.H0_H0 ;  /* 0x2000000cff0c7230 */ /* 0x000fc60000004100 */
[----:B------:R-:W-:-:S04]  /*2290*/  FFMA R9, R4, R4, R9 ;  /* 0x0000000404097223 */ /* 0x000fc80000000009 */
[----:B------:R-:W-:-:S07]  /*22a0*/  FFMA R9, R12, R12, R9 ;  /* 0x0000000c0c097223 */ /* 0x000fce0000000009 */
.L_x_34:
        /* <DEDUP_REMOVED lines=10> */
[----:B------:R-:W5:Y:S01]  /*2350*/  LDG.E.U16 R10, desc[UR36][R4.64+0x6] ;  /* 0x00000624040a7981 */ /* 0x000f62000c1e1500 */
[----:B------:R-:W-:Y:S01]  /*2360*/  IADD3 R3, PT, PT, R3, 0x4, RZ ;  /* 0x0000000403037810 */ /* 0x000fe20007ffe0ff */
[----:B--2---:R-:W-:-:S02]  /*2370*/  HADD2.F32 R6, -RZ, R6.H0_H0 ;  /* 0x20000006ff067230 */ /* 0x004fc40000004100 */
[----:B---3--:R-:W-:-:S03]  /*2380*/  HADD2.F32 R7, -RZ, R7.H0_H0 ;  /* 0x20000007ff077230 */ /* 0x008fc60000004100 */
[----:B------:R-:W-:Y:S01]  /*2390*/  FFMA R6, R6, R6, R9 ;  /* 0x0000000606067223 */ /* 0x000fe20000000009 */
[----:B----4-:R-:W-:-:S03]  /*23a0*/  HADD2.F32 R9, -RZ, R8.H0_H0 ;  /* 0x20000008ff097230 */ /* 0x010fc60000004100 */
[----:B------:R-:W-:Y:S01]  /*23b0*/  FFMA R6, R7, R7, R6 ;  /* 0x0000000707067223 */ /* 0x000fe20000000006 */
[----:B-----5:R-:W-:-:S03]  /*23c0*/  HADD2.F32 R7, -RZ, R10.H0_H0 ;  /* 0x2000000aff077230 */ /* 0x020fc60000004100 */
[----:B------:R-:W-:-:S04]  /*23d0*/  FFMA R6, R9, R9, R6 ;  /* 0x0000000909067223 */ /* 0x000fc80000000006 */
[----:B------:R-:W-:-:S07]  /*23e0*/  FFMA R9, R7, R7, R6 ;  /* 0x0000000707097223 */ /* 0x000fce0000000006 */
.L_x_35:
[----:B------:R-:W-:Y:S05]  /*23f0*/  @!P1 BRA `(.L_x_30) ;  /* 0x0000000000349947 */ /* 0x000fea0003800000 */
[----:B------:R-:W-:-:S05]  /*2400*/  IMAD.WIDE.U32 R4, R3, 0x2, R24 ;  /* 0x0000000203047825 */ /* 0x000fca00078e0018 */
[----:B------:R-:W2:Y:S01]  /*2410*/  LDG.E.U16 R3, desc[UR36][R4.64] ;  /* 0x0000002404037981 */ /* 0x000ea2000c1e1500 */
[----:B------:R-:W-:Y:S01]  /*2420*/  ISETP.NE.AND P0, PT, R0, 0x1, PT ;  /* 0x000000010000780c */ /* 0x000fe20003f05270 */
[----:B--2---:R-:W-:-:S05]  /*2430*/  HADD2.F32 R6, -RZ, R3.H0_H0 ;  /* 0x20000003ff067230 */ /* 0x004fca0000004100 */
[----:B------:R-:W-:-:S07]  /*2440*/  FFMA R9, R6, R6, R9 ;  /* 0x0000000606097223 */ /* 0x000fce0000000009 */
[----:B------:R-:W-:Y:S05]  /*2450*/  @!P0 BRA `(.L_x_30) ;  /* 0x00000000001c8947 */ /* 0x000fea0003800000 */
[----:B------:R-:W-:Y:S02]  /*2460*/  ISETP.NE.AND P0, PT, R0, 0x2, PT ;  /* 0x000000020000780c */ /* 0x000fe40003f05270 */
[----:B------:R-:W2:Y:S11]  /*2470*/  LDG.E.U16 R0, desc[UR36][R4.64+0x2] ;  /* 0x0000022404007981 */ /* 0x000eb6000c1e1500 */
[----:B------:R-:W3:Y:S01]  /*2480*/  @P0 LDG.E.U16 R3, desc[UR36][R4.64+0x4] ;  /* 0x0000042404030981 */ /* 0x000ee2000c1e1500 */
[----:B--2---:R-:W-:-:S05]  /*2490*/  HADD2.F32 R0, -RZ, R0.H0_H0 ;  /* 0x20000000ff007230 */ /* 0x004fca0000004100 */
[----:B------:R-:W-:Y:S01]  /*24a0*/  FFMA R9, R0, R0, R9 ;  /* 0x0000000000097223 */ /* 0x000fe20000000009 */
[----:B---3--:R-:W-:-:S05]  /*24b0*/  @P0 HADD2.F32 R6, -RZ, R3.H0_H0 ;  /* 0x20000003ff060230 */ /* 0x008fca0000004100 */
[----:B------:R-:W-:-:S07]  /*24c0*/  @P0 FFMA R9, R6, R6, R9 ;  /* 0x0000000606090223 */ /* 0x000fce0000000009 */
.L_x_30:
[----:B------:R-:W-:Y:S01]  /*24d0*/  IADD3 R0, PT, PT, R9, -0xd000000, RZ ;  /* 0xf300000009007810 */ /* 0x000fe20007ffe0ff */
[----:B------:R0:W1:Y:S01]  /*24e0*/  MUFU.RSQ R4, R9 ;  /* 0x0000000900047308 */ /* 0x0000620000001400 */
[----:B------:R-:W-:Y:S02]  /*24f0*/  BSSY.RECONVERGENT B0, `(.L_x_36) ;  /* 0x000000c000007945 */ /* 0x000fe40003800200 */
[----:B------:R-:W-:-:S13]  /*2500*/  ISETP.GT.U32.AND P0, PT, R0, 0x727fffff, PT ;  /* 0x727fffff0000780c */ /* 0x000fda0003f04070 */
[----:B0-----:R-:W-:Y:S05]  /*2510*/  @!P0 BRA `(.L_x_37) ;  /* 0x0000000000148947 */ /* 0x001fea0003800000 */
[----:B------:R-:W-:Y:S01]  /*2520*/  IMAD.MOV.U32 R0, RZ, RZ, R9 ;  /* 0x000000ffff007224 */ /* 0x000fe200078e0009 */
[----:B------:R-:W-:-:S07]  /*2530*/  MOV R8, 0x2550 ;  /* 0x0000255000087802 */ /* 0x000fce0000000f00 */
[----:B-1----:R-:W-:Y:S05]  /*2540*/  CALL.REL.NOINC `($__internal_0_$__cuda_sm20_sqrt_rn_f32_slowpath) ;  /* 0x0000003400287944 */ /* 0x002fea0003c00000 */
[----:B------:R-:W-:Y:S01]  /*2550*/  MOV R0, R3 ;  /* 0x0000000300007202 */ /* 0x000fe20000000f00 */
[----:B------:R-:W-:Y:S06]  /*2560*/  BRA `(.L_x_38) ;  /* 0x0000000000107947 */ /* 0x000fec0003800000 */
.L_x_37:
[C---:B-1----:R-:W-:Y:S01]  /*2570*/  FMUL.FTZ R0, R4.reuse, R9 ;  /* 0x0000000904007220 */ /* 0x042fe20000410000 */
[----:B------:R-:W-:-:S03]  /*2580*/  FMUL.FTZ R3, R4, 0.5 ;  /* 0x3f00000004037820 */ /* 0x000fc60000410000 */
[----:B------:R-:W-:-:S04]  /*2590*/  FFMA R9, -R0, R0, R9 ;  /* 0x0000000000097223 */ /* 0x000fc80000000109 */
[----:B------:R-:W-:-:S07]  /*25a0*/  FFMA R0, R9, R3, R0 ;  /* 0x0000000309007223 */ /* 0x000fce0000000000 */
.L_x_38:
[----:B------:R-:W-:Y:S05]  /*25b0*/  BSYNC.RECONVERGENT B0 ;  /* 0x0000000000007941 */ /* 0x000fea0003800200 */
.L_x_36:
[----:B------:R-:W0:Y:S01]  /*25c0*/  F2F.F64.F32 R10, R0 ;  /* 0x00000000000a7310 */ /* 0x000e220000201800 */
[----:B------:R-:W-:Y:S01]  /*25d0*/  MOV R8, 0x70 ;  /* 0x0000007000087802 */ /* 0x000fe20000000f00 */
[----:B------:R-:W1:Y:S01]  /*25e0*/  LDCU.64 UR4, c[0x4][0x20] ;  /* 0x01000400ff0477ac */ /* 0x000e620008000a00 */
[----:B------:R-:W-:Y:S02]  /*25f0*/  MOV R6, R29 ;  /* 0x0000001d00067202 */ /* 0x000fe40000000f00 */
[----:B------:R-:W-:Y:S02]  /*2600*/  MOV R7, R28 ;  /* 0x0000001c00077202 */ /* 0x000fe40000000f00 */
[----:B------:R-:W2:Y:S01]  /*2610*/  LDC.64 R8, c[0x4][R8] ;  /* 0x0100000008087b82 */ /* 0x000ea20000000a00 */
[----:B0-----:R0:W-:Y:S01]  /*2620*/  STL.64 [R1], R10 ;  /* 0x0000000a01007387 */ /* 0x0011e20000100a00 */
[----:B-1----:R-:W-:Y:S02]  /*2630*/  MOV R4, UR4 ;  /* 0x0000000400047c02 */ /* 0x002fe40008000f00 */
[----:B------:R-:W-:-:S07]  /*2640*/  MOV R5, UR5 ;  /* 0x0000000500057c02 */ /* 0x000fce0008000f00 */
[----:B------:R-:W-:-:S07]  /*2650*/  LEPC R20, `(.L_x_39) ;  /* 0x000000001014794e */ /* 0x000fce0000000000 */
[----:B0-2---:R-:W-:Y:S05]  /*2660*/  CALL.ABS.NOINC R8 ;  /* 0x0000000008007343 */ /* 0x005fea0003c00000 */
.L_x_39:
[----:B------:R-:W0:Y:S01]  /*2670*/  LDCU UR4, c[0x0][0x3c8] ;  /* 0x00007900ff0477ac */ /* 0x000e220008000800 */
[----:B------:R-:W1:Y:S01]  /*2680*/  F2F.F64.F32 R10, R23 ;  /* 0x00000017000a7310 */ /* 0x000e620000201800 */
[----:B------:R-:W-:Y:S01]  /*2690*/  MOV R8, 0x70 ;  /* 0x0000007000087802 */ /* 0x000fe20000000f00 */
[----:B------:R-:W-:Y:S01]  /*26a0*/  IMAD.MOV.U32 R6, RZ, RZ, R29 ;  /* 0x000000ffff067224 */ /* 0x000fe200078e001d */
[----:B------:R-:W-:-:S04]  /*26b0*/  MOV R7, R28 ;  /* 0x0000001c00077202 */ /* 0x000fc80000000f00 */
[----:B------:R-:W2:Y:S01]  /*26c0*/  LDC.64 R8, c[0x4][R8] ;  /* 0x0100000008087b82 */ /* 0x000ea20000000a00 */
[----:B-1----:R1:W-:Y:S01]  /*26d0*/  STL.64 [R1], R10 ;  /* 0x0000000a01007387 */ /* 0x0023e20000100a00 */
[----:B0-----:R-:W0:Y:S01]  /*26e0*/  F2F.F64.F32 R12, UR4 ;  /* 0x00000004000c7d10 */ /* 0x001e220008201800 */
[----:B------:R-:W3:Y:S02]  /*26f0*/  LDCU.64 UR4, c[0x4][0x28] ;  /* 0x01000500ff0477ac */ /* 0x000ee40008000a00 */
[----:B0-----:R1:W-:Y:S01]  /*2700*/  STL.64 [R1+0x8], R12 ;  /* 0x0000080c01007387 */ /* 0x0013e20000100a00 */
[----:B---3--:R-:W-:Y:S02]  /*2710*/  MOV R4, UR4 ;  /* 0x0000000400047c02 */ /* 0x008fe40008000f00 */
[----:B------:R-:W-:-:S07]  /*2720*/  MOV R5, UR5 ;  /* 0x0000000500057c02 */ /* 0x000fce0008000f00 */
[----:B------:R-:W-:-:S07]  /*2730*/  LEPC R20, `(.L_x_40) ;  /* 0x000000001014794e */ /* 0x000fce0000000000 */
[----:B-12---:R-:W-:Y:S05]  /*2740*/  CALL.ABS.NOINC R8 ;  /* 0x0000000008007343 */ /* 0x006fea0003c00000 */
.L_x_40:
[----:B------:R-:W-:Y:S05]  /*2750*/  BRA `(.L_x_28) ;  /* 0x0000000800a87947 */ /* 0x000fea0003800000 */
.L_x_21:
[----:B------:R-:W1:Y:S01]  /*2760*/  LDC R0, c[0x0][0x3c4] ;  /* 0x0000f100ff007b82 */ /* 0x000e620000000800 */
[----:B------:R-:W-:Y:S01]  /*2770*/  HFMA2 R23, -RZ, RZ, 0, 0 ;  /* 0x00000000ff177431 */ /* 0x000fe200000001ff */
[----:B-1----:R-:W-:-:S13]  /*2780*/  ISETP.GE.AND P0, PT, R0, 0x1, PT ;  /* 0x000000010000780c */ /* 0x002fda0003f06270 */
[----:B------:R-:W-:Y:S05]  /*2790*/  @!P0 BRA `(.L_x_28) ;  /* 0x0000000800988947 */ /* 0x000fea0003800000 */
[----:B------:R-:W1:Y:S01]  /*27a0*/  LDC.64 R12, c[0x0][0x3c0] ;  /* 0x0000f000ff0c7b82 */ /* 0x000e620000000a00 */
[----:B------:R-:W2:Y:S01]  /*27b0*/  LDCU UR4, c[0x0][0x3b8] ;  /* 0x00007700ff0477ac */ /* 0x000ea20008000800 */
[----:B------:R-:W-:Y:S02]  /*27c0*/  MOV R23, RZ ;  /* 0x000000ff00177202 */ /* 0x000fe40000000f00 */
[----:B-1----:R-:W-:Y:S01]  /*27d0*/  IADD3 R3, PT, PT, R13, -0x1, RZ ;  /* 0xffffffff0d037810 */ /* 0x002fe20007ffe0ff */
[----:B------:R-:W-:Y:S01]  /*27e0*/  IMAD R4, R12, UR38, R31 ;  /* 0x000000260c047c24 */ /* 0x000fe2000f8e021f */
[----:B------:R-:W-:Y:S02]  /*27f0*/  MOV R12, RZ ;  /* 0x000000ff000c7202 */ /* 0x000fe40000000f00 */
[----:B------:R-:W-:Y:S01]  /*2800*/  ISETP.GE.U32.AND P0, PT, R3, 0xf, PT ;  /* 0x0000000f0300780c */ /* 0x000fe20003f06070 */
[----:B--2---:R-:W-:-:S12]  /*2810*/  IMAD R3, R4, UR4, R19 ;  /* 0x0000000404037c24 */ /* 0x004fd8000f8e0213 */
[----:B------:R-:W-:Y:S05]  /*2820*/  @!P0 BRA `(.L_x_41) ;  /* 0x00000004000c8947 */ /* 0x000fea0003800000 */
[----:B------:R-:W1:Y:S01]  /*2830*/  S2R R5, SR_CgaCtaId ;  /* 0x0000000000057919 */ /* 0x000e620000008800 */
[----:B------:R-:W-:Y:S01]  /*2840*/  MOV R12, 0x400 ;  /* 0x00000400000c7802 */ /* 0x000fe20000000f00 */
[----:B------:R-:W-:Y:S01]  /*2850*/  HFMA2 R15, -RZ, RZ, 0, 0 ;  /* 0x00000000ff0f7431 */ /* 0x000fe200000001ff */
[----:B------:R-:W-:Y:S01]  /*2860*/  BSSY.RECONVERGENT B0, `(.L_x_42) ;  /* 0x000003e000007945 */ /* 0x000fe20003800200 */
[----:B------:R-:W-:Y:S02]  /*2870*/  MOV R23, RZ ;  /* 0x000000ff00177202 */ /* 0x000fe40000000f00 */
[----:B-1----:R-:W-:-:S07]  /*2880*/  LEA R12, R5, R12, 0x18 ;  /* 0x0000000c050c7211 */ /* 0x002fce00078ec0ff */
.L_x_43:
[----:B------:R-:W1:Y:S01]  /*2890*/  LDC.64 R20, c[0x0][0x3a0] ;  /* 0x0000e800ff147b82 */ /* 0x000e620000000a00 */
[----:B------:R-:W-:-:S04]  /*28a0*/  IMAD R5, R3, R0, R15 ;  /* 0x0000000003057224 */ /* 0x000fc800078e020f */
[----:B-1----:R-:W-:-:S05]  /*28b0*/  IMAD.WIDE R20, R5, 0x2, R20 ;  /* 0x0000000205147825 */ /* 0x002fca00078e0214 */
[----:B0-----:R-:W2:Y:S04]  /*28c0*/  LDG.E.U16 R9, desc[UR36][R20.64] ;  /* 0x0000002414097981 */ /* 0x001ea8000c1e1500 */
[----:B------:R-:W3:Y:S01]  /*28d0*/  LDG.E.U16 R10, desc[UR36][R20.64+0x2] ;  /* 0x00000224140a7981 */ /* 0x000ee2000c1e1500 */
[----:B------:R-:W-:-:S03]  /*28e0*/  IMAD R8, R15, 0x4, R12 ;  /* 0x000000040f087824 */ /* 0x000fc600078e020c */
[----:B------:R-:W4:Y:S04]  /*28f0*/  LDG.E.U16 R11, desc[UR36][R20.64+0x4] ;  /* 0x00000424140b7981 */ /* 0x000f28000c1e1500 */
[----:B------:R-:W0:Y:S04]  /*2900*/  LDS.128 R4, [R8] ;  /* 0x0000000008047984 */ /* 0x000e280000000c00 */
[----:B------:R-:W5:Y:S04]  /*2910*/  LDG.E.U16 R18, desc[UR36][R20.64+0x1c] ;  /* 0x00001c2414127981 */ /* 0x000f68000c1e1500 */
[----:B------:R-:W5:Y:S01]  /*2920*/  LDG.E.U16 R22, desc[UR36][R20.64+0x1e] ;  /* 0x00001e2414167981 */ /* 0x000f62000c1e1500 */
[----:B--2---:R-:W-:-:S03]  /*2930*/  HADD2.F32 R14, -RZ, R9.H0_H0 ;  /* 0x20000009ff0e7230 */ /* 0x004fc60000004100 */
[----:B------:R-:W2:Y:S02]  /*2940*/  LDG.E.U16 R9, desc[UR36][R20.64+0x8] ;  /* 0x0000082414097981 */ /* 0x000ea4000c1e1500 */
[----:B0-----:R-:W-:Y:S02]  /*2950*/  FFMA R14, R14, R4, R23 ;  /* 0x000000040e0e7223 */ /* 0x001fe40000000017 */
[----:B------:R-:W5:Y:S01]  /*2960*/  LDG.E.U16 R4, desc[UR36][R20.64+0x6] ;  /* 0x0000062414047981 */ /* 0x000f62000c1e1500 */
[----:B---3--:R-:W-:-:S03]  /*2970*/  HADD2.F32 R23, -RZ, R10.H0_H0 ;  /* 0x2000000aff177230 */ /* 0x008fc60000004100 */
[----:B------:R-:W3:Y:S02]  /*2980*/  LDG.E.U16 R10, desc[UR36][R20.64+0xa] ;  /* 0x00000a24140a7981 */ /* 0x000ee4000c1e1500 */
[----:B------:R-:W-:Y:S01]  /*2990*/  FFMA R5, R23, R5, R14 ;  /* 0x0000000517057223 */ /* 0x000fe2000000000e */
[----:B----4-:R-:W-:-:S05]  /*29a0*/  HADD2.F32 R14, -RZ, R11.H0_H0 ;  /* 0x2000000bff0e7230 */ /* 0x010fca0000004100 */
[----:B------:R-:W-:Y:S01]  /*29b0*/  FFMA R6, R14, R6, R5 ;  /* 0x000000060e067223 */ /* 0x000fe20000000005 */
[----:B-----5:R-:W-:-:S05]  /*29c0*/  HADD2.F32 R5, -RZ, R4.H0_H0 ;  /* 0x20000004ff057230 */ /* 0x020fca0000004100 */
[----:B------:R-:W-:Y:S02]  /*29d0*/  FFMA R11, R5, R7, R6 ;  /* 0x00000007050b7223 */ /* 0x000fe40000000006 */
[----:B------:R-:W0:Y:S01]  /*29e0*/  LDS.128 R4, [R8+0x10] ;  /* 0x0000100008047984 */ /* 0x000e220000000c00 */
[----:B--2---:R-:W-:-:S03]  /*29f0*/  HADD2.F32 R14, -RZ, R9.H0_H0 ;  /* 0x20000009ff0e7230 */ /* 0x004fc60000004100 */
[----:B------:R-:W2:Y:S02]  /*2a00*/  LDG.E.U16 R9, desc[UR36][R20.64+0xc] ;  /* 0x00000c2414097981 */ /* 0x000ea4000c1e1500 */
[----:B0-----:R-:W-:Y:S02]  /*2a10*/  FFMA R14, R14, R4, R11 ;  /* 0x000000040e0e7223 */ /* 0x001fe4000000000b */
[----:B------:R-:W4:Y:S01]  /*2a20*/  LDG.E.U16 R4, desc[UR36][R20.64+0xe] ;  /* 0x00000e2414047981 */ /* 0x000f22000c1e1500 */
[----:B---3--:R-:W-:-:S03]  /*2a30*/  HADD2.F32 R11, -RZ, R10.H0_H0 ;  /* 0x2000000aff0b7230 */ /* 0x008fc60000004100 */
[----:B------:R-:W3:Y:S02]  /*2a40*/  LDG.E.U16 R10, desc[UR36][R20.64+0x10] ;  /* 0x00001024140a7981 */ /* 0x000ee4000c1e1500 */
[----:B------:R-:W-:Y:S02]  /*2a50*/  FFMA R5, R11, R5, R14 ;  /* 0x000000050b057223 */ /* 0x000fe4000000000e */
[----:B------:R-:W5:Y:S01]  /*2a60*/  LDG.E.U16 R11, desc[UR36][R20.64+0x12] ;  /* 0x00001224140b7981 */ /* 0x000f62000c1e1500 */
[----:B--2---:R-:W-:-:S03]  /*2a70*/  HADD2.F32 R14, -RZ, R9.H0_H0 ;  /* 0x20000009ff0e7230 */ /* 0x004fc60000004100 */
[----:B------:R-:W2:Y:S02]  /*2a80*/  LDG.E.U16 R9, desc[UR36][R20.64+0x14] ;  /* 0x0000142414097981 */ /* 0x000ea4000c1e1500 */
[----:B------:R-:W-:Y:S02]  /*2a90*/  FFMA R6, R14, R6, R5 ;  /* 0x000000060e067223 */ /* 0x000fe40000000005 */
[----:B------:R-:W2:Y:S01]  /*2aa0*/  LDG.E.U16 R14, desc[UR36][R20.64+0x1a] ;  /* 0x00001a24140e7981 */ /* 0x000ea2000c1e1500 */
[----:B----4-:R-:W-:-:S05]  /*2ab0*/  HADD2.F32 R5, -RZ, R4.H0_H0 ;  /* 0x20000004ff057230 */ /* 0x010fca0000004100 */
[----:B------:R-:W-:Y:S02]  /*2ac0*/  FFMA R23, R5, R7, R6 ;  /* 0x0000000705177223 */ /* 0x000fe40000000006 */
[----:B------:R-:W0:Y:S01]  /*2ad0*/  LDS.128 R4, [R8+0x20] ;  /* 0x0000200008047984 */ /* 0x000e220000000c00 */
[----:B---3--:R-:W-:Y:S02]  /*2ae0*/  HADD2.F32 R10, -RZ, R10.H0_H0 ;  /* 0x2000000aff0a7230 */ /* 0x008fe40000004100 */
[----:B-----5:R-:W-:-:S03]  /*2af0*/  HADD2.F32 R11, -RZ, R11.H0_H0 ;  /* 0x2000000bff0b7230 */ /* 0x020fc60000004100 */
[----:B0-----:R-:W-:Y:S02]  /*2b00*/  FFMA R10, R10, R4, R23 ;  /* 0x000000040a0a7223 */ /* 0x001fe40000000017 */
[----:B------:R-:W3:Y:S02]  /*2b10*/  LDG.E.U16 R4, desc[UR36][R20.64+0x16] ;  /* 0x0000162414047981 */ /* 0x000ee4000c1e1500 */
[----:B------:R-:W-:Y:S02]  /*2b20*/  FFMA R11, R11, R5, R10 ;  /* 0x000000050b0b7223 */ /* 0x000fe4000000000a */
[----:B------:R-:W4:Y:S01]  /*2b30*/  LDG.E.U16 R5, desc[UR36][R20.64+0x18] ;  /* 0x0000182414057981 */ /* 0x000f22000c1e1500 */
[----:B------:R-:W-:-:S04]  /*2b40*/  IADD3 R15, PT, PT, R15, 0x10, RZ ;  /* 0x000000100f0f7810 */ /* 0x000fc80007ffe0ff */
[----:B------:R-:W-:Y:S01]  /*2b50*/  ISETP.NE.AND P0, PT, R15, R16, PT ;  /* 0x000000100f00720c */ /* 0x000fe20003f05270 */
[----:B------:R-:W-:Y:S02]  /*2b60*/  HADD2.F32 R18, -RZ, R18.H0_H0 ;  /* 0x20000012ff127230 */ /* 0x000fe40000004100 */
[----:B--2---:R-:W-:-:S05]  /*2b70*/  HADD2.F32 R10, -RZ, R9.H0_H0 ;  /* 0x20000009ff0a7230 */ /* 0x004fca0000004100 */
[----:B------:R-:W-:Y:S02]  /*2b80*/  FFMA R6, R10, R6, R11 ;  /* 0x000000060a067223 */ /* 0x000fe4000000000b */
[----:B------:R-:W0:Y:S01]  /*2b90*/  LDS.128 R8, [R8+0x30] ;  /* 0x0000300008087984 */ /* 0x000e220000000c00 */
[----:B---3--:R-:W-:Y:S02]  /*2ba0*/  HADD2.F32 R23, -RZ, R4.H0_H0 ;  /* 0x20000004ff177230 */ /* 0x008fe40000004100 */
[----:B----4-:R-:W-:-:S03]  /*2bb0*/  HADD2.F32 R4, -RZ, R5.H0_H0 ;  /* 0x20000005ff047230 */ /* 0x010fc60000004100 */
[----:B------:R-:W-:Y:S01]  /*2bc0*/  FFMA R7, R23, R7, R6 ;  /* 0x0000000717077223 */ /* 0x000fe20000000006 */
[----:B------:R-:W-:-:S03]  /*2bd0*/  HADD2.F32 R5, -RZ, R14.H0_H0 ;  /* 0x2000000eff057230 */ /* 0x000fc60000004100 */
[----:B0-----:R-:W-:Y:S01]  /*2be0*/  FFMA R4, R4, R8, R7 ;  /* 0x0000000804047223 */ /* 0x001fe20000000007 */
[----:B------:R-:W-:-:S03]  /*2bf0*/  HADD2.F32 R23, -RZ, R22.H0_H0 ;  /* 0x20000016ff177230 */ /* 0x000fc60000004100 */
[----:B------:R-:W-:-:S04]  /*2c00*/  FFMA R5, R5, R9, R4 ;  /* 0x0000000905057223 */ /* 0x000fc80000000004 */
[----:B------:R-:W-:-:S04]  /*2c10*/  FFMA R10, R18, R10, R5 ;  /* 0x0000000a120a7223 */ /* 0x000fc80000000005 */
[----:B------:R-:W-:Y:S01]  /*2c20*/  FFMA R23, R23, R11, R10 ;  /* 0x0000000b17177223 */ /* 0x000fe2000000000a */
[----:B------:R-:W-:Y:S06]  /*2c30*/  @P0 BRA `(.L_x_43) ;  /* 0xfffffffc00140947 */ /* 0x000fec000383ffff */
[----:B------:R-:W-:Y:S05]  /*2c40*/  BSYNC.RECONVERGENT B0 ;  /* 0x0000000000007941 */ /* 0x000fea0003800200 */
.L_x_42:
[----:B------:R-:W-:-:S07]  /*2c50*/  MOV R12, R16 ;  /* 0x00000010000c7202 */ /* 0x000fce0000000f00 */
.L_x_41:
[----:B------:R-:W-:-:S04]  /*2c60*/  LOP3.LUT R4, R13, 0xf, RZ, 0xc0, !PT ;  /* 0x0000000f0d047812 */ /* 0x000fc800078ec0ff */
[----:B------:R-:W-:-:S13]  /*2c70*/  ISETP.NE.AND P0, PT, R4, RZ, PT ;  /* 0x000000ff0400720c */ /* 0x000fda0003f05270 */
[----:B------:R-:W-:Y:S05]  /*2c80*/  @!P0 BRA `(.L_x_28) ;  /* 0x00000004005c8947 */ /* 0x000fea0003800000 */
[----:B------:R-:W-:-:S04]  /*2c90*/  IADD3 R4, PT, PT, R4, -0x1, RZ ;  /* 0xffffffff04047810 */ /* 0x000fc80007ffe0ff */
[----:B------:R-:W-:-:S13]  /*2ca0*/  ISETP.GE.U32.AND P0, PT, R4, 0x7, PT ;  /* 0x000000070400780c */ /* 0x000fda0003f06070 */
[----:B------:R-:W-:Y:S05]  /*2cb0*/  @!P0 BRA `(.L_x_44) ;  /* 0x0000000000888947 */ /* 0x000fea0003800000 */
[----:B------:R-:W1:Y:S01]  /*2cc0*/  LDC.64 R14, c[0x0][0x3a0] ;  /* 0x0000e800ff0e7b82 */ /* 0x000e620000000a00 */
[----:B------:R-:W-:-:S04]  /*2cd0*/  IMAD R5, R3, R0, R12 ;  /* 0x0000000003057224 */ /* 0x000fc800078e020c */
[----:B-1----:R-:W-:-:S05]  /*2ce0*/  IMAD.WIDE R14, R5, 0x2, R14 ;  /* 0x00000002050e7825 */ /* 0x002fca00078e020e */
[----:B------:R-:W2:Y:S04]  /*2cf0*/  LDG.E.U16 R10, desc[UR36][R14.64] ;  /* 0x000000240e0a7981 */ /* 0x000ea8000c1e1500 */
[----:B------:R-:W3:Y:S01]  /*2d00*/  LDG.E.U16 R11, desc[UR36][R14.64+0x2] ;  /* 0x000002240e0b7981 */ /* 0x000ee2000c1e1500 */
[----:B------:R-:W1:Y:S01]  /*2d10*/  S2UR UR5, SR_CgaCtaId ;  /* 0x00000000000579c3 */ /* 0x000e620000008800 */
[----:B------:R-:W-:Y:S02]  /*2d20*/  UMOV UR4, 0x400 ;  /* 0x0000040000047882 */ /* 0x000fe40000000000 */
[----:B0-----:R-:W4:Y:S04]  /*2d30*/  LDG.E.U16 R9, desc[UR36][R14.64+0x4] ;  /* 0x000004240e097981 */ /* 0x001f28000c1e1500 */
        /* <DEDUP_REMOVED lines=11> */
[----:B------:R-:W3:Y:S01]  /*2df0*/  LDG.E.U16 R5, desc[UR36][R14.64+0xc] ;  /* 0x00000c240e057981 */ /* 0x000ee2000c1e1500 */
[----:B----4-:R-:W-:-:S05]  /*2e00*/  HADD2.F32 R10, -RZ, R9.H0_H0 ;  /* 0x20000009ff0a7230 */ /* 0x010fca0000004100 */
[----:B------:R-:W-:Y:S02]  /*2e10*/  FFMA R6, R10, R6, R11 ;  /* 0x000000060a067223 */ /* 0x000fe4000000000b */
[----:B------:R-:W0:Y:S01]  /*2e20*/  LDS.128 R8, [R8+0x10] ;  /* 0x0000100008087984 */ /* 0x000e220000000c00 */
[----:B-----5:R-:W-:-:S05]  /*2e30*/  HADD2.F32 R23, -RZ, R18.H0_H0 ;  /* 0x20000012ff177230 */ /* 0x020fca0000004100 */
[----:B------:R-:W-:Y:S01]  /*2e40*/  FFMA R7, R23, R7, R6 ;  /* 0x0000000717077223 */ /* 0x000fe20000000006 */
[----:B------:R-:W-:Y:S02]  /*2e50*/  HADD2.F32 R23, -RZ, R20.H0_H0 ;  /* 0x20000014ff177230 */ /* 0x000fe40000004100 */
[----:B------:R-:W-:Y:S01]  /*2e60*/  HADD2.F32 R21, -RZ, R21.H0_H0 ;  /* 0x20000015ff157230 */ /* 0x000fe20000004100 */
[----:B------:R-:W-:Y:S01]  /*2e70*/  IADD3 R12, PT, PT, R12, 0x8, RZ ;  /* 0x000000080c0c7810 */ /* 0x000fe20007ffe0ff */
[----:B--2---:R-:W-:-:S05]  /*2e80*/  HADD2.F32 R4, -RZ, R4.H0_H0 ;  /* 0x20000004ff047230 */ /* 0x004fca0000004100 */
[----:B0-----:R-:W-:Y:S01]  /*2e90*/  FFMA R4, R4, R8, R7 ;  /* 0x0000000804047223 */ /* 0x001fe20000000007 */
[----:B---3--:R-:W-:-:S03]  /*2ea0*/  HADD2.F32 R6, -RZ, R5.H0_H0 ;  /* 0x20000005ff067230 */ /* 0x008fc60000004100 */
[----:B------:R-:W-:-:S04]  /*2eb0*/  FFMA R9, R23, R9, R4 ;  /* 0x0000000917097223 */ /* 0x000fc80000000004 */
[----:B------:R-:W-:-:S04]  /*2ec0*/  FFMA R6, R6, R10, R9 ;  /* 0x0000000a06067223 */ /* 0x000fc80000000009 */
[----:B------:R-:W-:-:S07]  /*2ed0*/  FFMA R23, R21, R11, R6 ;  /* 0x0000000b15177223 */ /* 0x000fce0000000006 */
.L_x_44:
        /* <DEDUP_REMOVED lines=8> */
[----:B0-----:R-:W0:Y:S01]  /*2f60*/  LDC.64 R8, c[0x0][0x3a0] ;  /* 0x0000e800ff087b82 */ /* 0x001e220000000a00 */
[----:B------:R-:W-:-:S04]  /*2f70*/  IMAD R5, R3, R0, R12 ;  /* 0x0000000003057224 */ /* 0x000fc800078e020c */
        /* <DEDUP_REMOVED lines=19> */
.L_x_45:
[----:B------:R-:W-:Y:S05]  /*30b0*/  @!P1 BRA `(.L_x_28) ;  /* 0x0000000000509947 */ /* 0x000fea0003800000 */
[----:B------:R-:W1:Y:S01]  /*30c0*/  LDC.64 R4, c[0x0][0x3a0] ;  /* 0x0000e800ff047b82 */ /* 0x000e620000000a00 */
[----:B0-----:R-:W-:-:S04]  /*30d0*/  IMAD R9, R3, R0, R12 ;  /* 0x0000000003097224 */ /* 0x001fc800078e020c */
[----:B-1----:R-:W-:-:S05]  /*30e0*/  IMAD.WIDE R8, R9, 0x2, R4 ;  /* 0x0000000209087825 */ /* 0x002fca00078e0204 */
        /* <DEDUP_REMOVED lines=10> */
[----:B------:R-:W-:Y:S01]  /*3190*/  ISETP.NE.AND P0, PT, R13, 0x2, PT ;  /* 0x000000020d00780c */ /* 0x000fe20003f05270 */
[----:B------:R-:W2:-:S12]  /*31a0*/  LDG.E.U16 R0, desc[UR36][R8.64+0x2] ;  /* 0x0000022408007981 */ /* 0x000e98000c1e1500 */
[----:B------:R-:W3:Y:S01]  /*31b0*/  @P0 LDG.E.U16 R3, desc[UR36][R8.64+0x4] ;  /* 0x0000042408030981 */ /* 0x000ee2000c1e1500 */
[----:B--2---:R-:W-:-:S05]  /*31c0*/  HADD2.F32 R0, -RZ, R0.H0_H0 ;  /* 0x20000000ff007230 */ /* 0x004fca0000004100 */
[----:B------:R-:W-:Y:S01]  /*31d0*/  FFMA R23, R0, R5, R23 ;  /* 0x0000000500177223 */ /* 0x000fe20000000017 */
[----:B---3--:R-:W-:-:S05]  /*31e0*/  @P0 HADD2.F32 R4, -RZ, R3.H0_H0 ;  /* 0x20000003ff040230 */ /* 0x008fca0000004100 */
[----:B------:R-:W-:-:S07]  /*31f0*/  @P0 FFMA R23, R4, R6, R23 ;  /* 0x0000000604170223 */ /* 0x000fce0000000017 */
.L_x_28:
[----:B------:R-:W-:Y:S05]  /*3200*/  BSYNC.RECONVERGENT B6 ;  /* 0x0000000000067941 */ /* 0x000fea0003800200 */
.L_x_20:
[----:B------:R-:W1:Y:S01]  /*3210*/  S2UR UR5, SR_CgaCtaId ;  /* 0x00000000000579c3 */ /* 0x000e620000008800 */
[----:B------:R-:W2:Y:S01]  /*3220*/  LDCU UR7, c[0x0][0x3c8] ;  /* 0x00007900ff0777ac */ /* 0x000ea20008000800 */
[----:B------:R-:W3:Y:S01]  /*3230*/  LDCU UR6, c[0x0][0x360] ;  /* 0x00006c00ff0677ac */ /* 0x000ee20008000800 */
[----:B------:R-:W-:Y:S01]  /*3240*/  UMOV UR4, 0x400 ;  /* 0x0000040000047882 */ /* 0x000fe20000000000 */
[----:B------:R-:W4:Y:S01]  /*3250*/  LDCU UR8, c[0x0][0x3b4] ;  /* 0x00007680ff0877ac */ /* 0x000f220008000800 */
[----:B------:R-:W-:Y:S01]  /*3260*/  UIADD3 UR4, UPT, UPT, UR4, 0x500, URZ ;  /* 0x0000050004047890 */ /* 0x000fe2000fffe0ff */
[----:B--2---:R-:W-:-:S03]  /*3270*/  FMUL R23, R23, UR7 ;  /* 0x0000000717177c20 */ /* 0x004fc60008400000 */
[----:B-1----:R-:W-:Y:S01]  /*3280*/  ULEA UR4, UR5, UR4, 0x18 ;  /* 0x0000000405047291 */ /* 0x002fe2000f8ec0ff */
[----:B----4-:R-:W-:-:S05]  /*3290*/  MOV R18, UR8 ;  /* 0x0000000800127c02 */ /* 0x010fca0008000f00 */
[C---:B------:R-:W-:Y:S01]  /*32a0*/  LEA R0, R19.reuse, UR4, 0x2 ;  /* 0x0000000413007c11 */ /* 0x040fe2000f8e10ff */
[----:B---3--:R-:W-:-:S04]  /*32b0*/  VIADD R19, R19, UR6 ;  /* 0x0000000613137c36 */ /* 0x008fc80008000000 */
[----:B------:R1:W-:Y:S01]  /*32c0*/  STS [R0], R23 ;  /* 0x0000001700007388 */ /* 0x0003e20000000800 */
[----:B------:R-:W-:-:S13]  /*32d0*/  ISETP.GT.AND P0, PT, R19, R18, PT ;  /* 0x000000121300720c */ /* 0x000fda0003f04270 */
[----:B-1----:R-:W-:Y:S05]  /*32e0*/  @!P0 BRA `(.L_x_46) ;  /* 0xffffffdc00508947 */ /* 0x002fea000383ffff */
.L_x_19:
[----:B------:R-:W1:Y:S01]  /*32f0*/  S2R R3, SR_CgaCtaId ;  /* 0x0000000000037919 */ /* 0x000e620000008800 */
[----:B------:R-:W-:Y:S01]  /*3300*/  ISETP.NE.AND P0, PT, R30, RZ, PT ;  /* 0x000000ff1e00720c */ /* 0x000fe20003f05270 */
[----:B------:R-:W-:Y:S05]  /*3310*/  WARPSYNC.ALL ;  /* 0x0000000000007948 */ /* 0x000fea0003800000 */
[----:B------:R-:W-:Y:S01]  /*3320*/  MOV R0, 0x400 ;  /* 0x0000040000007802 */ /* 0x000fe20000000f00 */
[----:B------:R-:W-:Y:S01]  /*3330*/  BAR.SYNC.DEFER_BLOCKING 0x0 ;  /* 0x0000000000007b1d */ /* 0x000fe20000010000 */
[----:B------:R-:W-:Y:S02]  /*3340*/  IADD3 R19, PT, PT, R18, 0x1, RZ ;  /* 0x0000000112137810 */ /* 0x000fe40007ffe0ff */
[----:B------:R-:W-:-:S04]  /*3350*/  IADD3 R0, PT, PT, R0, 0x500, RZ ;  /* 0x0000050000007810 */ /* 0x000fc80007ffe0ff */
[----:B-1----:R-:W-:-:S04]  /*3360*/  LEA R3, R3, R0, 0x18 ;  /* 0x0000000003037211 */ /* 0x002fc800078ec0ff */
[----:B------:R-:W-:Y:S01]  /*3370*/  LEA R16, R18, R3, 0x2 ;  /* 0x0000000312107211 */ /* 0x000fe200078e10ff */
[----:B------:R-:W-:Y:S06]  /*3380*/  @P0 BRA `(.L_x_47) ;  /* 0x0000000800240947 */ /* 0x000fec0003800000 */
[----:B------:R-:W-:Y:S01]  /*3390*/  ISETP.GE.AND P0, PT, R18, RZ, PT ;  /* 0x000000ff1200720c */ /* 0x000fe20003f06270 */
[----:B------:R-:W-:Y:S01]  /*33a0*/  BSSY.RECONVERGENT B0, `(.L_x_48) ;  /* 0x0000048000007945 */ /* 0x000fe20003800200 */
[----:B------:R-:W-:-:S11]  /*33b0*/  HFMA2 R25, -RZ, RZ, -25.71875, 3664 ;  /* 0xce6e6b28ff197431 */ /* 0x000fd600000001ff */
[----:B------:R-:W-:Y:S05]  /*33c0*/  @!P0 BRA `(.L_x_49) ;  /* 0x0000000400148947 */ /* 0x000fea0003800000 */
[----:B------:R-:W-:Y:S01]  /*33d0*/  ISETP.GE.U32.AND P0, PT, R18, 0xf, PT ;  /* 0x0000000f1200780c */ /* 0x000fe20003f06070 */
[----:B------:R-:W-:Y:S01]  /*33e0*/  BSSY.RECONVERGENT B1, `(.L_x_50) ;  /* 0x0000019000017945 */ /* 0x000fe20003800200 */
[----:B------:R-:W-:Y:S02]  /*33f0*/  LOP3.LUT R5, R19, 0xf, RZ, 0xc0, !PT ;  /* 0x0000000f13057812 */ /* 0x000fe400078ec0ff */
[----:B------:R-:W-:Y:S02]  /*3400*/  MOV R25, 0xce6e6b28 ;  /* 0xce6e6b2800197802 */ /* 0x000fe40000000f00 */
[----:B------:R-:W-:Y:S02]  /*3410*/  ISETP.NE.AND P1, PT, R5, RZ, PT ;  /* 0x000000ff0500720c */ /* 0x000fe40003f25270 */
[----:B------:R-:W-:-:S05]  /*3420*/  MOV R4, RZ ;  /* 0x000000ff00047202 */ /* 0x000fca0000000f00 */
[----:B------:R-:W-:Y:S06]  /*3430*/  @!P0 BRA `(.L_x_51) ;  /* 0x00000000004c8947 */ /* 0x000fec0003800000 */
[----:B------:R-:W-:Y:S01]  /*3440*/  LOP3.LUT R4, R19, 0xfffffff0, RZ, 0xc0, !PT ;  /* 0xfffffff013047812 */ /* 0x000fe200078ec0ff */
[----:B------:R-:W-:Y:S01]  /*3450*/  IMAD.MOV.U32 R0, RZ, RZ, RZ ;  /* 0x000000ffff007224 */ /* 0x000fe200078e00ff */
[----:B------:R-:W-:-:S07]  /*3460*/  MOV R25, 0xce6e6b28 ;  /* 0xce6e6b2800197802 */ /* 0x000fce0000000f00 */
.L_x_52:
[C---:B------:R-:W-:Y:S02]  /*3470*/  LEA R6, R0.reuse, R3, 0x2 ;  /* 0x0000000300067211 */ /* 0x040fe400078e10ff */
[----:B------:R-:W-:-:S03]  /*3480*/  IADD3 R0, PT, PT, R0, 0x10, RZ ;  /* 0x0000001000007810 */ /* 0x000fc60007ffe0ff */
[----:B------:R-:W1:Y:S01]  /*3490*/  LDS.128 R20, [R6] ;  /* 0x0000000006147984 */ /* 0x000e620000000c00 */
[----:B------:R-:W-:-:S03]  /*34a0*/  ISETP.NE.AND P0, PT, R0, R4, PT ;  /* 0x000000040000720c */ /* 0x000fc60003f05270 */
[----:B------:R-:W2:Y:S04]  /*34b0*/  LDS.128 R12, [R6+0x10] ;  /* 0x00001000060c7984 */ /* 0x000ea80000000c00 */
[----:B0-----:R-:W0:Y:S01]  /*34c0*/  LDS.128 R8, [R6+0x20] ;  /* 0x0000200006087984 */ /* 0x001e220000000c00 */
[----:B-1----:R-:W-:-:S04]  /*34d0*/  FMNMX3 R20, R25, R20, R21, !PT ;  /* 0x0000001419147276 */ /* 0x002fc80007800015 */
[----:B------:R-:W-:Y:S02]  /*34e0*/  FMNMX3 R7, R20, R22, R23, !PT ;  /* 0x0000001614077276 */ /* 0x000fe40007800017 */
[----:B------:R-:W1:Y:S02]  /*34f0*/  LDS.128 R20, [R6+0x30] ;  /* 0x0000300006147984 */ /* 0x000e640000000c00 */
[----:B--2---:R-:W-:-:S04]  /*3500*/  FMNMX3 R7, R7, R12, R13, !PT ;  /* 0x0000000c07077276 */ /* 0x004fc8000780000d */
[----:B------:R-:W-:-:S04]  /*3510*/  FMNMX3 R7, R7, R14, R15, !PT ;  /* 0x0000000e07077276 */ /* 0x000fc8000780000f */
[----:B0-----:R-:W-:-:S04]  /*3520*/  FMNMX3 R7, R7, R8, R9, !PT ;  /* 0x0000000807077276 */ /* 0x001fc80007800009 */
[----:B------:R-:W-:-:S04]  /*3530*/  FMNMX3 R7, R7, R10, R11, !PT ;  /* 0x0000000a07077276 */ /* 0x000fc8000780000b */
[----:B-1----:R-:W-:-:S04]  /*3540*/  FMNMX3 R7, R7, R20, R21, !PT ;  /* 0x0000001407077276 */ /* 0x002fc80007800015 */
[----:B------:R-:W-:Y:S01]  /*3550*/  FMNMX3 R25, R7, R22, R23, !PT ;  /* 0x0000001607197276 */ /* 0x000fe20007800017 */
[----:B------:R-:W-:Y:S06]  /*3560*/  @P0 BRA `(.L_x_52) ;  /* 0xfffffffc00c00947 */ /* 0x000fec000383ffff */
.L_x_51:
[----:B------:R-:W-:Y:S05]  /*3570*/  BSYNC.RECONVERGENT B1 ;  /* 0x0000000000017941 */ /* 0x000fea0003800200 */
.L_x_50:
[----:B------:R-:W-:Y:S05]  /*3580*/  @!P1 BRA `(.L_x_49) ;  /* 0x0000000000a49947 */ /* 0x000fea0003800000 */
[----:B------:R-:W-:Y:S01]  /*3590*/  ISETP.GE.U32.AND P0, PT, R5, 0x8, PT ;  /* 0x000000080500780c */ /* 0x000fe20003f06070 */
[----:B------:R-:W-:Y:S01]  /*35a0*/  BSSY.RECONVERGENT B1, `(.L_x_53) ;  /* 0x0000012000017945 */ /* 0x000fe20003800200 */
[----:B------:R-:W-:-:S04]  /*35b0*/  LOP3.LUT R13, R19, 0x7, RZ, 0xc0, !PT ;  /* 0x00000007130d7812 */ /* 0x000fc800078ec0ff */
[----:B------:R-:W-:-:S07]  /*35c0*/  ISETP.NE.AND P1, PT, R13, RZ, PT ;  /* 0x000000ff0d00720c */ /* 0x000fce0003f25270 */
[----:B------:R-:W-:Y:S06]  /*35d0*/  @!P0 BRA `(.L_x_54) ;  /* 0x0000000000388947 */ /* 0x000fec0003800000 */
[C---:B------:R-:W-:Y:S02]  /*35e0*/  LEA R0, R4.reuse, R3, 0x2 ;  /* 0x0000000304007211 */ /* 0x040fe400078e10ff */
[----:B------:R-:W-:-:S03]  /*35f0*/  IADD3 R4, PT, PT, R4, 0x8, RZ ;  /* 0x0000000804047810 */ /* 0x000fc60007ffe0ff */
[----:B------:R-:W-:Y:S04]  /*3600*/  LDS R6, [R0] ;  /* 0x0000000000067984 */ /* 0x000fe80000000800 */
[----:B------:R-:W1:Y:S04]  /*3610*/  LDS R5, [R0+0x4] ;  /* 0x0000040000057984 */ /* 0x000e680000000800 */
[----:B0-----:R-:W-:Y:S04]  /*3620*/  LDS R8, [R0+0x8] ;  /* 0x0000080000087984 */ /* 0x001fe80000000800 */
[----:B------:R-:W0:Y:S04]  /*3630*/  LDS R7, [R0+0xc] ;  /* 0x00000c0000077984 */ /* 0x000e280000000800 */
[----:B------:R-:W-:Y:S04]  /*3640*/  LDS R10, [R0+0x10] ;  /* 0x00001000000a7984 */ /* 0x000fe80000000800 */
[----:B------:R-:W2:Y:S04]  /*3650*/  LDS R9, [R0+0x14] ;  /* 0x0000140000097984 */ /* 0x000ea80000000800 */
[----:B------:R-:W-:Y:S04]  /*3660*/  LDS R12, [R0+0x18] ;  /* 0x00001800000c7984 */ /* 0x000fe80000000800 */
[----:B------:R-:W3:Y:S01]  /*3670*/  LDS R11, [R0+0x1c] ;  /* 0x00001c00000b7984 */ /* 0x000ee20000000800 */
[----:B-1----:R-:W-:-:S04]  /*3680*/  FMNMX3 R5, R25, R6, R5, !PT ;  /* 0x0000000619057276 */ /* 0x002fc80007800005 */
[----:B0-----:R-:W-:-:S04]  /*3690*/  FMNMX3 R5, R5, R8, R7, !PT ;  /* 0x0000000805057276 */ /* 0x001fc80007800007 */
[----:B--2---:R-:W-:-:S04]  /*36a0*/  FMNMX3 R5, R5, R10, R9, !PT ;  /* 0x0000000a05057276 */ /* 0x004fc80007800009 */
[----:B---3--:R-:W-:-:S07]  /*36b0*/  FMNMX3 R25, R5, R12, R11, !PT ;  /* 0x0000000c05197276 */ /* 0x008fce000780000b */
.L_x_54:
[----:B------:R-:W-:Y:S05]  /*36c0*/  BSYNC.RECONVERGENT B1 ;  /* 0x0000000000017941 */ /* 0x000fea0003800200 */
.L_x_53:
[----:B------:R-:W-:Y:S05]  /*36d0*/  @!P1 BRA `(.L_x_49) ;  /* 0x0000000000509947 */ /* 0x000fea0003800000 */
[----:B------:R-:W-:Y:S02]  /*36e0*/  ISETP.GE.U32.AND P0, PT, R13, 0x4, PT ;  /* 0x000000040d00780c */ /* 0x000fe40003f06070 */
[----:B------:R-:W-:-:S04]  /*36f0*/  LOP3.LUT R0, R19, 0x3, RZ, 0xc0, !PT ;  /* 0x0000000313007812 */ /* 0x000fc800078ec0ff */
[----:B------:R-:W-:-:S07]  /*3700*/  ISETP.NE.AND P1, PT, R0, RZ, PT ;  /* 0x000000ff0000720c */ /* 0x000fce0003f25270 */
[C---:B------:R-:W-:Y:S02]  /*3710*/  @P0 LEA R5, R4.reuse, R3, 0x2 ;  /* 0x0000000304050211 */ /* 0x040fe400078e10ff */
[----:B------:R-:W-:-:S03]  /*3720*/  @P0 IADD3 R4, PT, PT, R4, 0x4, RZ ;  /* 0x0000000404040810 */ /* 0x000fc60007ffe0ff */
[----:B------:R-:W-:Y:S04]  /*3730*/  @P0 LDS R6, [R5] ;  /* 0x0000000005060984 */ /* 0x000fe80000000800 */
[----:B------:R-:W1:Y:S04]  /*3740*/  @P0 LDS R7, [R5+0x4] ;  /* 0x0000040005070984 */ /* 0x000e680000000800 */
[----:B0-----:R-:W-:Y:S04]  /*3750*/  @P0 LDS R9, [R5+0x8] ;  /* 0x0000080005090984 */ /* 0x001fe80000000800 */
[----:B------:R-:W0:Y:S01]  /*3760*/  @P0 LDS R8, [R5+0xc] ;  /* 0x00000c0005080984 */ /* 0x000e220000000800 */
[----:B-1----:R-:W-:-:S04]  /*3770*/  @P0 FMNMX3 R6, R25, R6, R7, !PT ;  /* 0x0000000619060276 */ /* 0x002fc80007800007 */
[----:B0-----:R-:W-:Y:S01]  /*3780*/  @P0 FMNMX3 R25, R6, R9, R8, !PT ;  /* 0x0000000906190276 */ /* 0x001fe20007800008 */
[----:B------:R-:W-:Y:S06]  /*3790*/  @!P1 BRA `(.L_x_49) ;  /* 0x0000000000209947 */ /* 0x000fec0003800000 */
[----:B------:R-:W-:-:S07]  /*37a0*/  HFMA2 R5, -RZ, RZ, 0, 0 ;  /* 0x00000000ff057431 */ /* 0x000fce00000001ff */
.L_x_55:
[C---:B------:R-:W-:Y:S01]  /*37b0*/  IMAD R6, R4.reuse, 0x4, R3 ;  /* 0x0000000404067824 */ /* 0x040fe200078e0203 */
[----:B------:R-:W-:Y:S02]  /*37c0*/  IADD3 R5, PT, PT, R5, 0x1, RZ ;  /* 0x0000000105057810 */ /* 0x000fe40007ffe0ff */
[----:B------:R-:W-:Y:S02]  /*37d0*/  IADD3 R4, PT, PT, R4, 0x1, RZ ;  /* 0x0000000104047810 */ /* 0x000fe40007ffe0ff */
[----:B------:R-:W-:Y:S01]  /*37e0*/  ISETP.NE.AND P0, PT, R5, R0, PT ;  /* 0x000000000500720c */ /* 0x000fe20003f05270 */
[----:B------:R-:W0:Y:S02]  /*37f0*/  LDS R6, [R6] ;  /* 0x0000000006067984 */ /* 0x000e240000000800 */
[----:B0-----:R-:W-:-:S10]  /*3800*/  FMNMX R25, R6, R25, !PT ;  /* 0x0000001906197209 */ /* 0x001fd40007800000 */
[----:B------:R-:W-:Y:S05]  /*3810*/  @P0 BRA `(.L_x_55) ;  /* 0xfffffffc00e40947 */ /* 0x000fea000383ffff */
.L_x_49:
[----:B------:R-:W-:Y:S05]  /*3820*/  BSYNC.RECONVERGENT B0 ;  /* 0x0000000000007941 */ /* 0x000fea0003800200 */
.L_x_48:
[----:B------:R1:W-:Y:S01]  /*3830*/  STS [R16+0x4], R25 ;  /* 0x0000041910007388 */ /* 0x0003e20000000800 */
[----:B------:R-:W-:-:S04]  /*3840*/  LOP3.LUT P0, RZ, R17, UR38, RZ, 0xfc, !PT ;  /* 0x0000002611ff7c12 */ /* 0x000fc8000f80fcff */
[----:B------:R-:W-:-:S13]  /*3850*/  ISETP.GT.OR P0, PT, R18, 0x4, P0 ;  /* 0x000000041200780c */ /* 0x000fda0000704670 */
[----:B-1----:R-:W-:Y:S05]  /*3860*/  @P0 BRA `(.L_x_47) ;  /* 0x0000000000ec0947 */ /* 0x002fea0003800000 */
[----:B------:R-:W-:Y:S01]  /*3870*/  MOV R22, 0x70 ;  /* 0x0000007000167802 */ /* 0x000fe20000000f00 */
[----:B------:R1:W-:Y:S01]  /*3880*/  STL.64 [R1], R18 ;  /* 0x0000001201007387 */ /* 0x0003e20000100a00 */
[----:B------:R-:W2:Y:S01]  /*3890*/  LDCU.64 UR4, c[0x4][0x30] ;  /* 0x01000600ff0477ac */ /* 0x000ea20008000a00 */
[----:B------:R-:W-:Y:S01]  /*38a0*/  MOV R6, R29 ;  /* 0x0000001d00067202 */ /* 0x000fe20000000f00 */
[----:B0-----:R1:W0:Y:S01]  /*38b0*/  LDC.64 R8, c[0x4][R22] ;  /* 0x0100000016087b82 */ /* 0x0012220000000a00 */
[----:B------:R-:W-:Y:S02]  /*38c0*/  MOV R7, R28 ;  /* 0x0000001c00077202 */ /* 0x000fe40000000f00 */
[----:B--2---:R-:W-:Y:S02]  /*38d0*/  MOV R4, UR4 ;  /* 0x0000000400047c02 */ /* 0x004fe40008000f00 */
[----:B-1----:R-:W-:-:S07]  /*38e0*/  MOV R5, UR5 ;  /* 0x0000000500057c02 */ /* 0x002fce0008000f00 */
[----:B------:R-:W-:-:S07]  /*38f0*/  LEPC R20, `(.L_x_56) ;  /* 0x000000001014794e */ /* 0x000fce0000000000 */
[----:B0-----:R-:W-:Y:S05]  /*3900*/  CALL.ABS.NOINC R8 ;  /* 0x0000000008007343 */ /* 0x001fea0003c00000 */
.L_x_56:
[----:B------:R-:W0:Y:S01]  /*3910*/  LDC.64 R22, c[0x4][R22] ;  /* 0x0100000016167b82 */ /* 0x000e220000000a00 */
[----:B------:R-:W1:Y:S01]  /*3920*/  LDCU.64 UR4, c[0x4][0x38] ;  /* 0x01000700ff0477ac */ /* 0x000e620008000a00 */
[----:B------:R-:W-:Y:S02]  /*3930*/  CS2R R6, SRZ ;  /* 0x0000000000067805 */ /* 0x000fe4000001ff00 */
[----:B-1----:R-:W-:Y:S01]  /*3940*/  MOV R4, UR4 ;  /* 0x0000000400047c02 */ /* 0x002fe20008000f00 */
[----:B------:R-:W-:-:S07]  /*3950*/  IMAD.U32 R5, RZ, RZ, UR5 ;  /* 0x00000005ff057e24 */ /* 0x000fce000f8e00ff */
[----:B------:R-:W-:-:S07]  /*3960*/  LEPC R20, `(.L_x_57) ;  /* 0x000000001014794e */ /* 0x000fce0000000000 */
[----:B0-----:R-:W-:Y:S05]  /*3970*/  CALL.ABS.NOINC R22 ;  /* 0x0000000016007343 */ /* 0x001fea0003c00000 */
.L_x_57:
[----:B------:R-:W0:Y:S02]  /*3980*/  LDCU UR4, c[0x0][0x3b4] ;  /* 0x00007680ff0477ac */ /* 0x000e240008000800 */
[----:B0-----:R-:W-:-:S09]  /*3990*/  UISETP.GE.AND UP0, UPT, UR4, URZ, UPT ;  /* 0x000000ff0400728c */ /* 0x001fd2000bf06270 */
[----:B------:R-:W-:Y:S05]  /*39a0*/  BRA.U !UP0, `(.L_x_58) ;  /* 0x0000000108707547 */ /* 0x000fea000b800000 */
[----:B------:R-:W-:Y:S01]  /*39b0*/  HFMA2 R18, -RZ, RZ, 0, 0 ;  /* 0x00000000ff127431 */ /* 0x000fe200000001ff */
[----:B------:R-:W-:Y:S06]  /*39c0*/  BSSY.RECONVERGENT B6, `(.L_x_58) ;  /* 0x000001a000067945 */ /* 0x000fec0003800200 */
.L_x_60:
[----:B------:R-:W0:Y:S01]  /*39d0*/  S2UR UR5, SR_CgaCtaId ;  /* 0x00000000000579c3 */ /* 0x000e220000008800 */
[----:B------:R-:W-:Y:S01]  /*39e0*/  UMOV UR4, 0x400 ;  /* 0x0000040000047882 */ /* 0x000fe20000000000 */
[----:B------:R-:W-:Y:S01]  /*39f0*/  MOV R8, 0x70 ;  /* 0x0000007000087802 */ /* 0x000fe20000000f00 */
[----:B------:R-:W-:Y:S01]  /*3a00*/  UIADD3 UR4, UPT, UPT, UR4, 0x500, URZ ;  /* 0x0000050004047890 */ /* 0x000fe2000fffe0ff */
[----:B------:R-:W-:Y:S01]  /*3a10*/  MOV R3, R18 ;  /* 0x0000001200037202 */ /* 0x000fe20000000f00 */
[----:B------:R-:W1:Y:S01]  /*3a20*/  LDCU UR6, c[0x0][0x3b4] ;  /* 0x00007680ff0677ac */ /* 0x000e620008000800 */
[----:B------:R2:W-:Y:S01]  /*3a30*/  STL [R1], R18 ;  /* 0x0000001201007387 */ /* 0x0005e20000100800 */
[----:B------:R-:W-:Y:S01]  /*3a40*/  MOV R6, R29 ;  /* 0x0000001d00067202 */ /* 0x000fe20000000f00 */
[----:B------:R-:W3:Y:S01]  /*3a50*/  LDC.64 R8, c[0x4][R8] ;  /* 0x0100000008087b82 */ /* 0x000ee20000000a00 */
[----:B------:R-:W-:Y:S02]  /*3a60*/  MOV R7, R28 ;  /* 0x0000001c00077202 */ /* 0x000fe40000000f00 */
[----:B-1----:R-:W-:Y:S01]  /*3a70*/  ISETP.NE.AND P0, PT, R3, UR6, PT ;  /* 0x0000000603007c0c */ /* 0x002fe2000bf05270 */
[----:B0-----:R-:W-:-:S03]  /*3a80*/  ULEA UR4, UR5, UR4, 0x18 ;  /* 0x0000000405047291 */ /* 0x001fc6000f8ec0ff */
[----:B------:R-:W-:-:S03]  /*3a90*/  P2R R22, PR, RZ, 0x1 ;  /* 0x00000001ff167803 */ /* 0x000fc60000000000 */
[C---:B------:R-:W-:Y:S02]  /*3aa0*/  LEA R0, R18.reuse, UR4, 0x2 ;  /* 0x0000000412007c11 */ /* 0x040fe4000f8e10ff */
[----:B--2---:R-:W-:-:S03]  /*3ab0*/  IADD3 R18, PT, PT, R18, 0x1, RZ ;  /* 0x0000000112127810 */ /* 0x004fc60007ffe0ff */
[----:B------:R-:W0:Y:S01]  /*3ac0*/  LDCU.64 UR4, c[0x4][0x40] ;  /* 0x01000800ff0477ac */ /* 0x000e220008000a00 */
[----:B------:R-:W1:Y:S01]  /*3ad0*/  LDS R0, [R0] ;  /* 0x0000000000007984 */ /* 0x000e620000000800 */
[----:B0-----:R-:W-:Y:S02]  /*3ae0*/  MOV R4, UR4 ;  /* 0x0000000400047c02 */ /* 0x001fe40008000f00 */
[----:B------:R-:W-:Y:S01]  /*3af0*/  MOV R5, UR5 ;  /* 0x0000000500057c02 */ /* 0x000fe20008000f00 */
[----:B-1----:R-:W0:Y:S02]  /*3b00*/  F2F.F64.F32 R10, R0 ;  /* 0x00000000000a7310 */ /* 0x002e240000201800 */
[----:B0--3--:R0:W-:Y:S04]  /*3b10*/  STL.64 [R1+0x8], R10 ;  /* 0x0000080a01007387 */ /* 0x0091e80000100a00 */
[----:B------:R-:W-:-:S07]  /*3b20*/  LEPC R20, `(.L_x_59) ;  /* 0x000000001014794e */ /* 0x000fce0000000000 */
[----:B0-----:R-:W-:Y:S05]  /*3b30*/  CALL.ABS.NOINC R8 ;  /* 0x0000000008007343 */ /* 0x001fea0003c00000 */
.L_x_59:
[----:B------:R-:W-:-:S13]  /*3b40*/  ISETP.NE.AND P6, PT, R22, RZ, PT ;  /* 0x000000ff1600720c */ /* 0x000fda0003fc5270 */
[----:B------:R-:W-:Y:S05]  /*3b50*/  @P6 BRA `(.L_x_60) ;  /* 0xfffffffc009c6947 */ /* 0x000fea000383ffff */
[----:B------:R-:W-:Y:S05]  /*3b60*/  BSYNC.RECONVERGENT B6 ;  /* 0x0000000000067941 */ /* 0x000fea0003800200 */
.L_x_58:
[----:B------:R-:W0:Y:S01]  /*3b70*/  F2F.F64.F32 R10, R25 ;  /* 0x00000019000a7310 */ /* 0x000e220000201800 */
[----:B------:R-:W-:Y:S01]  /*3b80*/  MOV R8, 0x70 ;  /* 0x0000007000087802 */ /* 0x000fe20000000f00 */
[----:B------:R-:W1:Y:S01]  /*3b90*/  LDCU.64 UR4, c[0x4][0x48] ;  /* 0x01000900ff0477ac */ /* 0x000e620008000a00 */
[----:B------:R-:W-:Y:S02]  /*3ba0*/  MOV R6, R29 ;  /* 0x0000001d00067202 */ /* 0x000fe40000000f00 */
[----:B------:R-:W-:Y:S02]  /*3bb0*/  MOV R7, R28 ;  /* 0x0000001c00077202 */ /* 0x000fe40000000f00 */
[----:B------:R-:W2:Y:S01]  /*3bc0*/  LDC.64 R8, c[0x4][R8] ;  /* 0x0100000008087b82 */ /* 0x000ea20000000a00 */
[----:B0-----:R0:W-:Y:S01]  /*3bd0*/  STL.64 [R1], R10 ;  /* 0x0000000a01007387 */ /* 0x0011e20000100a00 */
[----:B-1----:R-:W-:Y:S01]  /*3be0*/  IMAD.U32 R4, RZ, RZ, UR4 ;  /* 0x00000004ff047e24 */ /* 0x002fe2000f8e00ff */
[----:B------:R-:W-:-:S07]  /*3bf0*/  MOV R5, UR5 ;  /* 0x0000000500057c02 */ /* 0x000fce0008000f00 */
[----:B------:R-:W-:-:S07]  /*3c00*/  LEPC R20, `(.L_x_47) ;  /* 0x000000001014794e */ /* 0x000fce0000000000 */
[----:B0-2---:R-:W-:Y:S05]  /*3c10*/  CALL.ABS.NOINC R8 ;  /* 0x0000000008007343 */ /* 0x005fea0003c00000 */
.L_x_47:
[----:B0-----:R-:W0:Y:S01]  /*3c20*/  LDC R9, c[0x0][0x3b4] ;  /* 0x0000ed00ff097b82 */ /* 0x001e220000000800 */
[----:B------:R-:W-:Y:S05]  /*3c30*/  WARPSYNC.ALL ;  /* 0x0000000000007948 */ /* 0x000fea0003800000 */
[----:B------:R-:W-:Y:S01]  /*3c40*/  BSSY.RECONVERGENT B0, `(.L_x_61) ;  /* 0x000001f000007945 */ /* 0x000fe20003800200 */
[----:B------:R-:W-:Y:S01]  /*3c50*/  HFMA2 R0, -RZ, RZ, 0, 0 ;  /* 0x00000000ff007431 */ /* 0x000fe200000001ff */
[----:B------:R-:W-:Y:S01]  /*3c60*/  BAR.SYNC.DEFER_BLOCKING 0x0 ;  /* 0x0000000000007b1d */ /* 0x000fe20000010000 */
[----:B0-----:R-:W-:-:S13]  /*3c70*/  ISETP.GT.AND P0, PT, R30, R9, PT ;  /* 0x000000091e00720c */ /* 0x001fda0003f04270 */
[----:B------:R-:W-:Y:S05]  /*3c80*/  @P0 BRA `(.L_x_62) ;  /* 0x0000000000680947 */ /* 0x000fea0003800000 */
[----:B------:R-:W0:Y:S01]  /*3c90*/  LDC R10, c[0x0][0x360] ;  /* 0x0000d800ff0a7b82 */ /* 0x000e220000000800 */
[----:B------:R-:W-:Y:S01]  /*3ca0*/  MOV R0, RZ ;  /* 0x000000ff00007202 */ /* 0x000fe20000000f00 */
[----:B------:R-:W-:Y:S01]  /*3cb0*/  IMAD.MOV.U32 R7, RZ, RZ, 0x437c0000 ;  /* 0x437c0000ff077424 */ /* 0x000fe200078e00ff */
[----:B------:R-:W-:Y:S02]  /*3cc0*/  MOV R3, R30 ;  /* 0x0000001e00037202 */ /* 0x000fe40000000f00 */
[----:B------:R-:W-:-:S07]  /*3cd0*/  MOV R12, 0x3bbb989d ;  /* 0x3bbb989d000c7802 */ /* 0x000fce0000000f00 */
.L_x_63:
[----:B-1----:R-:W1:Y:S01]  /*3ce0*/  S2UR UR5, SR_CgaCtaId ;  /* 0x00000000000579c3 */ /* 0x002e620000008800 */
[----:B------:R-:W-:Y:S01]  /*3cf0*/  UMOV UR4, 0x400 ;  /* 0x0000040000047882 */ /* 0x000fe20000000000 */
[----:B------:R-:W-:Y:S01]  /*3d00*/  LDS R6, [R16+0x4] ;  /* 0x0000040010067984 */ /* 0x000fe20000000800 */
[----:B------:R-:W-:-:S04]  /*3d10*/  UIADD3 UR4, UPT, UPT, UR4, 0x500, URZ ;  /* 0x0000050004047890 */ /* 0x000fc8000fffe0ff */
[----:B-1----:R-:W-:-:S06]  /*3d20*/  ULEA UR4, UR5, UR4, 0x18 ;  /* 0x0000000405047291 */ /* 0x002fcc000f8ec0ff */
[----:B------:R-:W-:Y:S02]  /*3d30*/  LEA R4, R3, UR4, 0x2 ;  /* 0x0000000403047c11 */ /* 0x000fe4000f8e10ff */
[----:B0-----:R-:W-:-:S03]  /*3d40*/  IADD3 R3, PT, PT, R10, R3, RZ ;  /* 0x000000030a037210 */ /* 0x001fc60007ffe0ff */
[----:B------:R-:W0:Y:S01]  /*3d50*/  LDS R5, [R4] ;  /* 0x0000000004057984 */ /* 0x000e220000000800 */
[----:B------:R-:W-:Y:S01]  /*3d60*/  ISETP.GT.AND P0, PT, R3, R9, PT ;  /* 0x000000090300720c */ /* 0x000fe20003f04270 */
[----:B0-----:R-:W-:-:S04]  /*3d70*/  FADD R5, R5, -R6 ;  /* 0x8000000605057221 */ /* 0x001fc80000000000 */
[----:B------:R-:W-:-:S04]  /*3d80*/  FFMA.SAT R6, R5, R12, 0.5 ;  /* 0x3f00000005067423 */ /* 0x000fc8000000200c */
[----:B------:R-:W-:-:S04]  /*3d90*/  FFMA.RM R6, R6, R7, 12582913 ;  /* 0x4b40000106067423 */ /* 0x000fc80000004007 */
[C---:B------:R-:W-:Y:S01]  /*3da0*/  FADD R8, R6.reuse, -12583039 ;  /* 0xcb40007f06087421 */ /* 0x040fe20000000000 */
[----:B------:R-:W-:-:S03]  /*3db0*/  SHF.L.U32 R6, R6, 0x17, RZ ;  /* 0x0000001706067819 */ /* 0x000fc600000006ff */
[----:B------:R-:W-:-:S04]  /*3dc0*/  FFMA R8, R5, 1.4426950216293334961, -R8 ;  /* 0x3fb8aa3b05087823 */ /* 0x000fc80000000808 */
[----:B------:R-:W-:-:S04]  /*3dd0*/  FFMA R8, R5, 1.925963033500011079e-08, R8 ;  /* 0x32a5706005087823 */ /* 0x000fc80000000008 */
[----:B------:R-:W0:Y:S02]  /*3de0*/  MUFU.EX2 R5, R8 ;  /* 0x0000000800057308 */ /* 0x000e240000000800 */
[----:B0-----:R-:W-:-:S04]  /*3df0*/  FMUL R5, R6, R5 ;  /* 0x0000000506057220 */ /* 0x001fc80000400000 */
[----:B------:R-:W-:Y:S01]  /*3e00*/  FADD R0, R5, R0 ;  /* 0x0000000005007221 */ /* 0x000fe20000000000 */
[----:B------:R1:W-:Y:S01]  /*3e10*/  STS [R4], R5 ;  /* 0x0000000504007388 */ /* 0x0003e20000000800 */
[----:B------:R-:W-:Y:S05]  /*3e20*/  @!P0 BRA `(.L_x_63) ;  /* 0xfffffffc00ac8947 */ /* 0x000fea000383ffff */
.L_x_62:
[----:B------:R-:W-:Y:S05]  /*3e30*/  BSYNC.RECONVERGENT B0 ;  /* 0x0000000000007941 */ /* 0x000fea0003800200 */
.L_x_61:
[----:B------:R-:W0:Y:S01]  /*3e40*/  S2UR UR5, SR_CgaCtaId ;  /* 0x00000000000579c3 */ /* 0x000e220000008800 */
[----:B------:R-:W-:Y:S01]  /*3e50*/  UMOV UR4, 0x400 ;  /* 0x0000040000047882 */ /* 0x000fe20000000000 */
[----:B------:R-:W2:Y:S01]  /*3e60*/  LDCU UR39, c[0x0][0x360] ;  /* 0x00006c00ff2777ac */ /* 0x000ea20008000800 */
[----:B------:R-:W-:Y:S02]  /*3e70*/  UIADD3 UR4, UPT, UPT, UR4, 0x100, URZ ;  /* 0x0000010004047890 */ /* 0x000fe4000fffe0ff */
[----:B--2---:R-:W-:Y:S02]  /*3e80*/  UISETP.GE.U32.AND UP0, UPT, UR39, 0x2, UPT ;  /* 0x000000022700788c */ /* 0x004fe4000bf06070 */
[----:B0-----:R-:W-:-:S06]  /*3e90*/  ULEA UR4, UR5, UR4, 0x18 ;  /* 0x0000000405047291 */ /* 0x001fcc000f8ec0ff */
[----:B-1----:R-:W-:-:S05]  /*3ea0*/  LEA R5, R30, UR4, 0x2 ;  /* 0x000000041e057c11 */ /* 0x002fca000f8e10ff */
[----:B------:R0:W-:Y:S01]  /*3eb0*/  STS [R5], R0 ;  /* 0x0000000005007388 */ /* 0x0001e20000000800 */
[----:B------:R-:W-:Y:S06]  /*3ec0*/  BAR.SYNC.DEFER_BLOCKING 0x0 ;  /* 0x0000000000007b1d */ /* 0x000fec0000010000 */
[----:B------:R-:W-:Y:S05]  /*3ed0*/  BRA.U !UP0, `(.L_x_64) ;  /* 0x0000000108307547 */ /* 0x000fea000b800000 */
[----:B0-----:R-:W-:-:S07]  /*3ee0*/  MOV R0, UR39 ;  /* 0x0000002700007c02 */ /* 0x001fce0008000f00 */
.L_x_65:
[----:B------:R-:W-:-:S04]  /*3ef0*/  SHF.R.U32.HI R6, RZ, 0x1, R0 ;  /* 0x00000001ff067819 */ /* 0x000fc80000011600 */
[----:B------:R-:W-:-:S13]  /*3f00*/  ISETP.GE.U32.AND P0, PT, R30, R6, PT ;  /* 0x000000061e00720c */ /* 0x000fda0003f06070 */
[----:B------:R-:W-:Y:S01]  /*3f10*/  @!P0 LEA R3, R6, R5, 0x2 ;  /* 0x0000000506038211 */ /* 0x000fe200078e10ff */
[----:B------:R-:W-:Y:S05]  /*3f20*/  @!P0 LDS R4, [R5] ;  /* 0x0000000005048984 */ /* 0x000fea0000000800 */
[----:B------:R-:W0:Y:S02]  /*3f30*/  @!P0 LDS R3, [R3] ;  /* 0x0000000003038984 */ /* 0x000e240000000800 */
[----:B0-----:R-:W-:-:S05]  /*3f40*/  @!P0 FADD R4, R3, R4 ;  /* 0x0000000403048221 */ /* 0x001fca0000000000 */
[----:B------:R1:W-:Y:S01]  /*3f50*/  @!P0 STS [R5], R4 ;  /* 0x0000000405008388 */ /* 0x0003e20000000800 */
[----:B------:R-:W-:Y:S01]  /*3f60*/  BAR.SYNC.DEFER_BLOCKING 0x0 ;  /* 0x0000000000007b1d */ /* 0x000fe20000010000 */
[----:B------:R-:W-:Y:S02]  /*3f70*/  ISETP.GT.U32.AND P0, PT, R0, 0x3, PT ;  /* 0x000000030000780c */ /* 0x000fe40003f04070 */
[----:B------:R-:W-:-:S11]  /*3f80*/  MOV R0, R6 ;  /* 0x0000000600007202 */ /* 0x000fd60000000f00 */
[----:B-1----:R-:W-:Y:S05]  /*3f90*/  @P0 BRA `(.L_x_65) ;  /* 0xfffffffc00d40947 */ /* 0x002fea000383ffff */
.L_x_64:
[----:B------:R-:W-:Y:S01]  /*3fa0*/  ISETP.NE.AND P0, PT, R30, RZ, PT ;  /* 0x000000ff1e00720c */ /* 0x000fe20003f05270 */
[----:B------:R-:W1:-:S12]  /*3fb0*/  LDCU UR40, c[0x0][0x3b4] ;  /* 0x00007680ff2877ac */ /* 0x000e580008000800 */
[----:B------:R-:W-:Y:S05]  /*3fc0*/  @P0 BRA `(.L_x_66) ;  /* 0x0000000000500947 */ /* 0x000fea0003800000 */
[----:B------:R-:W2:Y:S01]  /*3fd0*/  S2UR UR5, SR_CgaCtaId ;  /* 0x00000000000579c3 */ /* 0x000ea20000008800 */
[----:B------:R-:W-:Y:S01]  /*3fe0*/  UMOV UR4, 0x400 ;  /* 0x0000040000047882 */ /* 0x000fe20000000000 */
[----:B------:R-:W-:-:S06]  /*3ff0*/  LOP3.LUT P0, RZ, R17, UR38, RZ, 0xfc, !PT ;  /* 0x0000002611ff7c12 */ /* 0x000fcc000f80fcff */
[----:B0-----:R-:W0:Y:S01]  /*4000*/  LDC R0, c[0x0][0x3b4] ;  /* 0x0000ed00ff007b82 */ /* 0x001e220000000800 */
[----:B--2---:R-:W-:Y:S01]  /*4010*/  ULEA UR4, UR5, UR4, 0x18 ;  /* 0x0000000405047291 */ /* 0x004fe2000f8ec0ff */
[----:B0-----:R-:W-:-:S08]  /*4020*/  ISETP.GT.OR P0, PT, R0, 0x4, P0 ;  /* 0x000000040000780c */ /* 0x001fd00000704670 */
[----:B------:R-:W0:Y:S04]  /*4030*/  LDS R3, [UR4+0x100] ;  /* 0x00010004ff037984 */ /* 0x000e280008000800 */
[----:B0-----:R2:W-:Y:S01]  /*4040*/  STS [R16+0x8], R3 ;  /* 0x0000080310007388 */ /* 0x0015e20000000800 */
[----:B------:R-:W-:Y:S05]  /*4050*/  @P0 BRA `(.L_x_66) ;  /* 0x00000000002c0947 */ /* 0x000fea0003800000 */
[----:B------:R-:W0:Y:S01]  /*4060*/  F2F.F64.F32 R10, R3 ;  /* 0x00000003000a7310 */ /* 0x000e220000201800 */
[----:B------:R-:W-:Y:S01]  /*4070*/  MOV R8, 0x70 ;  /* 0x0000007000087802 */ /* 0x000fe20000000f00 */
[----:B------:R-:W3:Y:S01]  /*4080*/  LDCU.64 UR4, c[0x4][0x50] ;  /* 0x01000a00ff0477ac */ /* 0x000ee20008000a00 */
[----:B------:R-:W-:Y:S01]  /*4090*/  IMAD.MOV.U32 R6, RZ, RZ, R29 ;  /* 0x000000ffff067224 */ /* 0x000fe200078e001d */
[----:B------:R-:W-:-:S03]  /*40a0*/  MOV R7, R28 ;  /* 0x0000001c00077202 */ /* 0x000fc60000000f00 */
[----:B------:R-:W4:Y:S01]  /*40b0*/  LDC.64 R8, c[0x4][R8] ;  /* 0x0100000008087b82 */ /* 0x000f220000000a00 */
[----:B0-----:R0:W-:Y:S01]  /*40c0*/  STL.64 [R1], R10 ;  /* 0x0000000a01007387 */ /* 0x0011e20000100a00 */
[----:B---3--:R-:W-:Y:S02]  /*40d0*/  MOV R4, UR4 ;  /* 0x0000000400047c02 */ /* 0x008fe40008000f00 */
[----:B------:R-:W-:-:S07]  /*40e0*/  MOV R5, UR5 ;  /* 0x0000000500057c02 */ /* 0x000fce0008000f00 */
[----:B------:R-:W-:-:S07]  /*40f0*/  LEPC R20, `(.L_x_66) ;  /* 0x000000001014794e */ /* 0x000fce0000000000 */
[----:B012-4-:R-:W-:Y:S05]  /*4100*/  CALL.ABS.NOINC R8 ;  /* 0x0000000008007343 */ /* 0x017fea0003c00000 */
.L_x_66:
[----:B------:R-:W3:Y:S02]  /*4110*/  LDCU UR4, c[0x0][0x3b4] ;  /* 0x00007680ff0477ac */ /* 0x000ee40008000800 */
[----:B---3--:R-:W-:Y:S01]  /*4120*/  ISETP.GT.AND P0, PT, R30, UR4, PT ;  /* 0x000000041e007c0c */ /* 0x008fe2000bf04270 */
[----:B------:R-:W-:Y:S05]  /*4130*/  WARPSYNC.ALL ;  /* 0x0000000000007948 */ /* 0x000fea0003800000 */
[----:B------:R-:W-:Y:S01]  /*4140*/  BSSY.RECONVERGENT B0, `(.L_x_67) ;  /* 0x000001c000007945 */ /* 0x000fe20003800200 */
[----:B------:R-:W-:Y:S06]  /*4150*/  BAR.SYNC.DEFER_BLOCKING 0x0 ;  /* 0x0000000000007b1d */ /* 0x000fec0000010000 */
[----:B------:R-:W-:Y:S05]  /*4160*/  @P0 BRA `(.L_x_68) ;  /* 0x0000000000640947 */ /* 0x000fea0003800000 */
[----:B0-----:R-:W-:-:S07]  /*4170*/  MOV R5, R30 ;  /* 0x0000001e00057202 */ /* 0x001fce0000000f00 */
.L_x_71:
[----:B------:R-:W0:Y:S01]  /*4180*/  S2UR UR5, SR_CgaCtaId ;  /* 0x00000000000579c3 */ /* 0x000e220000008800 */
[----:B------:R-:W-:Y:S01]  /*4190*/  UMOV UR4, 0x400 ;  /* 0x0000040000047882 */ /* 0x000fe20000000000 */
[----:B--2---:R-:W2:Y:S01]  /*41a0*/  LDS R3, [R16+0x8] ;  /* 0x0000080010037984 */ /* 0x004ea20000000800 */
[----:B------:R-:W-:Y:S01]  /*41b0*/  UIADD3 UR4, UPT, UPT, UR4, 0x500, URZ ;  /* 0x0000050004047890 */ /* 0x000fe2000fffe0ff */
[----:B------:R-:W-:Y:S03]  /*41c0*/  BSSY.RECONVERGENT B1, `(.L_x_69) ;  /* 0x0000011000017945 */ /* 0x000fe60003800200 */
[----:B0-----:R-:W-:-:S06]  /*41d0*/  ULEA UR4, UR5, UR4, 0x18 ;  /* 0x0000000405047291 */ /* 0x001fcc000f8ec0ff */
[C---:B---3--:R-:W-:Y:S02]  /*41e0*/  LEA R4, R5.reuse, UR4, 0x2 ;  /* 0x0000000405047c11 */ /* 0x048fe4000f8e10ff */
[----:B------:R-:W-:-:S03]  /*41f0*/  IADD3 R5, PT, PT, R5, UR39, RZ ;  /* 0x0000002705057c10 */ /* 0x000fc6000fffe0ff */
[----:B------:R-:W0:Y:S01]  /*4200*/  LDS R0, [R4] ;  /* 0x0000000004007984 */ /* 0x000e220000000800 */
[----:B-1----:R-:W-:Y:S01]  /*4210*/  ISETP.GT.AND P2, PT, R5, UR40, PT ;  /* 0x0000002805007c0c */ /* 0x002fe2000bf44270 */
[----:B--2---:R-:W1:Y:S02]  /*4220*/  MUFU.RCP R6, R3 ;  /* 0x0000000300067308 */ /* 0x004e640000001000 */
[----:B-1----:R-:W-:-:S04]  /*4230*/  FFMA R7, -R3, R6, 1 ;  /* 0x3f80000003077423 */ /* 0x002fc80000000106 */
[----:B------:R-:W-:Y:S02]  /*4240*/  FFMA R7, R6, R7, R6 ;  /* 0x0000000706077223 */ /* 0x000fe40000000006 */
[----:B0-----:R-:W0:Y:S02]  /*4250*/  FCHK P0, R0, R3 ;  /* 0x0000000300007302 */ /* 0x001e240000000000 */
[----:B------:R-:W-:-:S04]  /*4260*/  FFMA R6, R0, R7, RZ ;  /* 0x0000000700067223 */ /* 0x000fc800000000ff */
[----:B------:R-:W-:-:S04]  /*4270*/  FFMA R8, -R3, R6, R0 ;  /* 0x0000000603087223 */ /* 0x000fc80000000100 */
[----:B------:R-:W-:Y:S01]  /*4280*/  FFMA R7, R7, R8, R6 ;  /* 0x0000000807077223 */ /* 0x000fe20000000006 */
[----:B0-----:R-:W-:Y:S06]  /*4290*/  @!P0 BRA `(.L_x_70) ;  /* 0x00000000000c8947 */ /* 0x001fec0003800000 */
[----:B------:R-:W-:-:S07]  /*42a0*/  MOV R6, 0x42c0 ;  /* 0x000042c000067802 */ /* 0x000fce0000000f00 */
[----:B------:R-:W-:Y:S05]  /*42b0*/  CALL.REL.NOINC `($__internal_1_$__cuda_sm3x_div_rn_noftz_f32_slowpath) ;  /* 0x0000001800247944 */ /* 0x000fea0003c00000 */
[----:B------:R-:W-:-:S07]  /*42c0*/  MOV R7, R0 ;  /* 0x0000000000077202 */ /* 0x000fce0000000f00 */
.L_x_70:
[----:B------:R-:W-:Y:S05]  /*42d0*/  BSYNC.RECONVERGENT B1 ;  /* 0x0000000000017941 */ /* 0x000fea0003800200 */
.L_x_69:
[----:B------:R3:W-:Y:S01]  /*42e0*/  STS [R4], R7 ;  /* 0x0000000704007388 */ /* 0x0007e20000000800 */
[----:B------:R-:W-:Y:S05]  /*42f0*/  @!P2 BRA `(.L_x_71) ;  /* 0xfffffffc00a0a947 */ /* 0x000fea000383ffff */
.L_x_68:
[----:B-1----:R-:W-:Y:S05]  /*4300*/  BSYNC.RECONVERGENT B0 ;  /* 0x0000000000007941 */ /* 0x002fea0003800200 */
.L_x_67:
[----:B------:R-:W-:Y:S01]  /*4310*/  BAR.SYNC.DEFER_BLOCKING 0x0 ;  /* 0x0000000000007b1d */ /* 0x000fe20000010000 */
[----:B------:R-:W-:-:S05]  /*4320*/  ISETP.NE.AND P0, PT, R32, RZ, PT ;  /* 0x000000ff2000720c */ /* 0x000fca0003f05270 */
[----:B------:R-:W1:Y:S01]  /*4330*/  LDCU UR40, c[0x0][0x3b4] ;  /* 0x00007680ff2877ac */ /* 0x000e620008000800 */
[----:B------:R-:W-:Y:S07]  /*4340*/  BSSY.RECONVERGENT B7, `(.L_x_72) ;  /* 0x0000039000077945 */ /* 0x000fee0003800200 */
[----:B------:R-:W-:Y:S05]  /*4350*/  @!P0 BRA `(.L_x_73) ;  /* 0x0000000000dc8947 */ /* 0x000fea0003800000 */
[----:B------:R-:W-:Y:S01]  /*4360*/  MOV R8, 0x70 ;  /* 0x0000007000087802 */ /* 0x000fe20000000f00 */
[----:B------:R4:W-:Y:S01]  /*4370*/  STL [R1], R19 ;  /* 0x0000001301007387 */ /* 0x0009e20000100800 */
[----:B------:R-:W5:Y:S01]  /*4380*/  LDCU.64 UR4, c[0x4][0x58] ;  /* 0x01000b00ff0477ac */ /* 0x000f620008000a00 */
[----:B------:R-:W-:Y:S01]  /*4390*/  MOV R6, R29 ;  /* 0x0000001d00067202 */ /* 0x000fe20000000f00 */
[----:B---3--:R-:W-:Y:S02]  /*43a0*/  IMAD.MOV.U32 R7, RZ, RZ, R28 ;  /* 0x000000ffff077224 */ /* 0x008fe400078e001c */
[----:B------:R-:W3:Y:S01]  /*43b0*/  LDC.64 R8, c[0x4][R8] ;  /* 0x0100000008087b82 */ /* 0x000ee20000000a00 */
[----:B-----5:R-:W-:Y:S02]  /*43c0*/  MOV R4, UR4 ;  /* 0x0000000400047c02 */ /* 0x020fe40008000f00 */
[----:B0---4-:R-:W-:-:S07]  /*43d0*/  MOV R5, UR5 ;  /* 0x0000000500057c02 */ /* 0x011fce0008000f00 */
[----:B------:R-:W-:-:S07]  /*43e0*/  LEPC R20, `(.L_x_74) ;  /* 0x000000001014794e */ /* 0x000fce0000000000 */
[----:B-123--:R-:W-:Y:S05]  /*43f0*/  CALL.ABS.NOINC R8 ;  /* 0x0000000008007343 */ /* 0x00efea0003c00000 */
.L_x_74:
[----:B------:R-:W0:Y:S01]  /*4400*/  LDCU UR4, c[0x0][0x3b4] ;  /* 0x00007680ff0477ac */ /* 0x000e220008000800 */
[----:B------:R-:W-:Y:S01]  /*4410*/  CS2R R10, SRZ ;  /* 0x00000000000a7805 */ /* 0x000fe2000001ff00 */
[----:B0-----:R-:W-:-:S09]  /*4420*/  UISETP.GE.AND UP0, UPT, UR4, URZ, UPT ;  /* 0x000000ff0400728c */ /* 0x001fd2000bf06270 */
[----:B------:R-:W-:Y:S05]  /*4430*/  BRA.U !UP0, `(.L_x_75) ;  /* 0x00000001087c7547 */ /* 0x000fea000b800000 */
[----:B------:R-:W-:Y:S01]  /*4440*/  HFMA2 R19, -RZ, RZ, 0, 0 ;  /* 0x00000000ff137431 */ /* 0x000fe200000001ff */
[----:B------:R-:W-:Y:S01]  /*4450*/  BSSY.RECONVERGENT B6, `(.L_x_76) ;  /* 0x000001c000067945 */ /* 0x000fe20003800200 */
[----:B------:R-:W-:-:S07]  /*4460*/  MOV R22, RZ ;  /* 0x000000ff00167202 */ /* 0x000fce0000000f00 */
.L_x_78:
[----:B------:R-:W0:Y:S01]  /*4470*/  S2UR UR5, SR_CgaCtaId ;  /* 0x00000000000579c3 */ /* 0x000e220000008800 */
[----:B------:R-:W-:Y:S01]  /*4480*/  UMOV UR4, 0x400 ;  /* 0x0000040000047882 */ /* 0x000fe20000000000 */
[----:B------:R-:W-:Y:S01]  /*4490*/  MOV R8, 0x70 ;  /* 0x0000007000087802 */ /* 0x000fe20000000f00 */
[----:B------:R-:W-:Y:S01]  /*44a0*/  UIADD3 UR4, UPT, UPT, UR4, 0x500, URZ ;  /* 0x0000050004047890 */ /* 0x000fe2000fffe0ff */
[----:B------:R-:W-:Y:S01]  /*44b0*/  MOV R3, R22 ;  /* 0x0000001600037202 */ /* 0x000fe20000000f00 */
[----:B------:R1:W-:Y:S01]  /*44c0*/  STL [R1], R22 ;  /* 0x0000001601007387 */ /* 0x0003e20000100800 */
[----:B------:R-:W-:Y:S02]  /*44d0*/  MOV R6, R29 ;  /* 0x0000001d00067202 */ /* 0x000fe40000000f00 */
[----:B------:R-:W2:Y:S01]  /*44e0*/  LDC.64 R8, c[0x4][R8] ;  /* 0x0100000008087b82 */ /* 0x000ea20000000a00 */
[----:B------:R-:W-:Y:S02]  /*44f0*/  ISETP.NE.AND P0, PT, R3, UR40, PT ;  /* 0x0000002803007c0c */ /* 0x000fe4000bf05270 */
[----:B------:R-:W-:-:S02]  /*4500*/  MOV R7, R28 ;  /* 0x0000001c00077202 */ /* 0x000fc40000000f00 */
[----:B------:R-:W-:Y:S01]  /*4510*/  P2R R23, PR, RZ, 0x1 ;  /* 0x00000001ff177803 */ /* 0x000fe20000000000 */
[----:B0-----:R-:W-:-:S06]  /*4520*/  ULEA UR4, UR5, UR4, 0x18 ;  /* 0x0000000405047291 */ /* 0x001fcc000f8ec0ff */
[C---:B------:R-:W-:Y:S01]  /*4530*/  LEA R18, R22.reuse, UR4, 0x2 ;  /* 0x0000000416127c11 */ /* 0x040fe2000f8e10ff */
[----:B-1----:R-:W-:-:S04]  /*4540*/  VIADD R22, R22, 0x1 ;  /* 0x0000000116167836 */ /* 0x002fc80000000000 */
[----:B------:R-:W0:Y:S01]  /*4550*/  LDS R0, [R18] ;  /* 0x0000000012007984 */ /* 0x000e220000000800 */
[----:B------:R-:W1:Y:S02]  /*4560*/  LDCU.64 UR4, c[0x4][0x40] ;  /* 0x01000800ff0477ac */ /* 0x000e640008000a00 */
[----:B-1----:R-:W-:Y:S02]  /*4570*/  MOV R4, UR4 ;  /* 0x0000000400047c02 */ /* 0x002fe40008000f00 */
[----:B------:R-:W-:Y:S01]  /*4580*/  MOV R5, UR5 ;  /* 0x0000000500057c02 */ /* 0x000fe20008000f00 */
[----:B0-----:R-:W0:Y:S02]  /*4590*/  F2F.F64.F32 R10, R0 ;  /* 0x00000000000a7310 */ /* 0x001e240000201800 */
[----:B0-2---:R0:W-:Y:S04]  /*45a0*/  STL.64 [R1+0x8], R10 ;  /* 0x0000080a01007387 */ /* 0x0051e80000100a00 */
[----:B------:R-:W-:-:S07]  /*45b0*/  LEPC R20, `(.L_x_77) ;  /* 0x000000001014794e */ /* 0x000fce0000000000 */
[----:B0-----:R-:W-:Y:S05]  /*45c0*/  CALL.ABS.NOINC R8 ;  /* 0x0000000008007343 */ /* 0x001fea0003c00000 */
.L_x_77:
[----:B------:R-:W0:Y:S01]  /*45d0*/  LDS R18, [R18] ;  /* 0x0000000012127984 */ /* 0x000e220000000800 */
[----:B------:R-:W-:Y:S01]  /*45e0*/  ISETP.NE.AND P6, PT, R23, RZ, PT ;  /* 0x000000ff1700720c */ /* 0x000fe20003fc5270 */
[----:B0-----:R-:W-:-:S12]  /*45f0*/  FADD R19, R18, R19 ;  /* 0x0000001312137221 */ /* 0x001fd80000000000 */
[----:B------:R-:W-:Y:S05]  /*4600*/  @P6 BRA `(.L_x_78) ;  /* 0xfffffffc00986947 */ /* 0x000fea000383ffff */
[----:B------:R-:W-:Y:S05]  /*4610*/  BSYNC.RECONVERGENT B6 ;  /* 0x0000000000067941 */ /* 0x000fea0003800200 */
.L_x_76:
[----:B------:R0:W1:Y:S02]  /*4620*/  F2F.F64.F32 R10, R19 ;  /* 0x00000013000a7310 */ /* 0x0000640000201800 */
.L_x_75:
[----:B------:R-:W-:Y:S01]  /*4630*/  MOV R8, 0x70 ;  /* 0x0000007000087802 */ /* 0x000fe20000000f00 */
[----:B-1----:R1:W-:Y:S01]  /*4640*/  STL.64 [R1], R10 ;  /* 0x0000000a01007387 */ /* 0x0023e20000100a00 */
[----:B------:R-:W2:Y:S01]  /*4650*/  LDCU.64 UR4, c[0x4][0x60] ;  /* 0x01000c00ff0477ac */ /* 0x000ea20008000a00 */
[----:B------:R-:W-:Y:S02]  /*4660*/  MOV R6, R29 ;  /* 0x0000001d00067202 */ /* 0x000fe40000000f00 */
[----:B------:R-:W-:Y:S01]  /*4670*/  MOV R7, R28 ;  /* 0x0000001c00077202 */ /* 0x000fe20000000f00 */
[----:B------:R-:W3:Y:S01]  /*4680*/  LDC.64 R8, c[0x4][R8] ;  /* 0x0100000008087b82 */ /* 0x000ee20000000a00 */
[----:B--2---:R-:W-:Y:S02]  /*4690*/  MOV R4, UR4 ;  /* 0x0000000400047c02 */ /* 0x004fe40008000f00 */
[----:B-1----:R-:W-:-:S07]  /*46a0*/  MOV R5, UR5 ;  /* 0x0000000500057c02 */ /* 0x002fce0008000f00 */
[----:B------:R-:W-:-:S07]  /*46b0*/  LEPC R20, `(.L_x_73) ;  /* 0x000000001014794e */ /* 0x000fce0000000000 */
[----:B0--3--:R-:W-:Y:S05]  /*46c0*/  CALL.ABS.NOINC R8 ;  /* 0x0000000008007343 */ /* 0x009fea0003c00000 */
.L_x_73:
[----:B-1----:R-:W-:Y:S05]  /*46d0*/  BSYNC.RECONVERGENT B7 ;  /* 0x0000000000077941 */ /* 0x002fea0003800200 */
.L_x_72:
[----:B--2---:R-:W1:Y:S02]  /*46e0*/  LDC R3, c[0x0][0x3c4] ;  /* 0x0000f100ff037b82 */ /* 0x004e640000000800 */
[----:B-1----:R-:W-:-:S13]  /*46f0*/  ISETP.GE.AND P0, PT, R30, R3, PT ;  /* 0x000000031e00720c */ /* 0x002fda0003f06270 */
[----:B------:R-:W-:Y:S05]  /*4700*/  @P0 EXIT ;  /* 0x000000000000094d */ /* 0x000fea0003800000 */
[----:B0-----:R-:W0:Y:S01]  /*4710*/  LDC R0, c[0x0][0x3c0] ;  /* 0x0000f000ff007b82 */ /* 0x001e220000000800 */
[----:B------:R-:W1:Y:S07]  /*4720*/  LDCU UR4, c[0x0][0x3b8] ;  /* 0x00007700ff0477ac */ /* 0x000e6e0008000800 */
[----:B------:R-:W2:Y:S01]  /*4730*/  LDC R18, c[0x0][0x3b4] ;  /* 0x0000ed00ff127b82 */ /* 0x000ea20000000800 */
[----:B0-----:R-:W-:Y:S02]  /*4740*/  IMAD R31, R0, UR38, R31 ;  /* 0x00000026001f7c24 */ /* 0x001fe4000f8e021f */
[----:B-1----:R-:W-:-:S04]  /*4750*/  IMAD R0, R3, UR4, RZ ;  /* 0x0000000403007c24 */ /* 0x002fc8000f8e02ff */
[----:B------:R-:W-:Y:S01]  /*4760*/  IMAD R19, R31, R0, RZ ;  /* 0x000000001f137224 */ /* 0x000fe200078e02ff */
[----:B--2---:R-:W-:-:S07]  /*4770*/  LOP3.LUT R18, R18, 0x7ffffff0, RZ, 0xc0, !PT ;  /* 0x7ffffff012127812 */ /* 0x004fce00078ec0ff */
.L_x_88:
[----:B0-----:R-:W0:Y:S01]  /*4780*/  LDC R3, c[0x0][0x3b4] ;  /* 0x0000ed00ff037b82 */ /* 0x001e220000000800 */
[----:B------:R-:W-:Y:S01]  /*4790*/  HFMA2 R11, -RZ, RZ, 0, 0 ;  /* 0x00000000ff0b7431 */ /* 0x000fe200000001ff */
[----:B0-----:R-:W-:-:S13]  /*47a0*/  ISETP.GE.AND P0, PT, R3, 0x1, PT ;  /* 0x000000010300780c */ /* 0x001fda0003f06270 */
[----:B-1----:R-:W-:Y:S05]  /*47b0*/  @!P0 BRA `(.L_x_79) ;  /* 0x0000000c00388947 */ /* 0x002fea0003800000 */
[----:B------:R-:W-:Y:S02]  /*47c0*/  ISETP.GE.U32.AND P0, PT, R3, 0x10, PT ;  /* 0x000000100300780c */ /* 0x000fe40003f06070 */
[----:B------:R-:W-:Y:S02]  /*47d0*/  MOV R11, RZ ;  /* 0x000000ff000b7202 */ /* 0x000fe40000000f00 */
[----:B------:R-:W-:-:S09]  /*47e0*/  MOV R0, RZ ;  /* 0x000000ff00007202 */ /* 0x000fd20000000f00 */
[----:B------:R-:W-:Y:S05]  /*47f0*/  @!P0 BRA `(.L_x_80) ;  /* 0x00000004005c8947 */ /* 0x000fea0003800000 */
[----:B------:R-:W0:Y:S01]  /*4800*/  S2UR UR5, SR_CgaCtaId ;  /* 0x00000000000579c3 */ /* 0x000e220000008800 */
[----:B------:R-:W-:Y:S01]  /*4810*/  UMOV UR4, 0x400 ;  /* 0x0000040000047882 */ /* 0x000fe20000000000 */
[----:B------:R-:W-:Y:S01]  /*4820*/  BSSY.RECONVERGENT B0, `(.L_x_81) ;  /* 0x0000053000007945 */ /* 0x000fe20003800200 */
[----:B------:R-:W-:Y:S01]  /*4830*/  UIADD3 UR4, UPT, UPT, UR4, 0x500, URZ ;  /* 0x0000050004047890 */ /* 0x000fe2000fffe0ff */
[----:B------:R-:W-:Y:S01]  /*4840*/  IMAD.MOV R0, RZ, RZ, -R18 ;  /* 0x000000ffff007224 */ /* 0x000fe200078e0a12 */
[----:B------:R-:W-:Y:S02]  /*4850*/  IADD3 R14, PT, PT, R19, R30, RZ ;  /* 0x0000001e130e7210 */ /* 0x000fe40007ffe0ff */
[----:B------:R-:W-:Y:S01]  /*4860*/  MOV R11, RZ ;  /* 0x000000ff000b7202 */ /* 0x000fe20000000f00 */
[----:B0-----:R-:W-:-:S04]  /*4870*/  ULEA UR4, UR5, UR4, 0x18 ;  /* 0x0000000405047291 */ /* 0x001fc8000f8ec0ff */
[----:B------:R-:W-:-:S06]  /*4880*/  UIADD3 UR4, UPT, UPT, UR4, 0x20, URZ ;  /* 0x0000002004047890 */ /* 0x000fcc000fffe0ff */
[----:B------:R-:W-:-:S07]  /*4890*/  MOV R12, UR4 ;  /* 0x00000004000c7c02 */ /* 0x000fce0008000f00 */
.L_x_82:
[----:B------:R-:W0:Y:S01]  /*48a0*/  LDC.64 R20, c[0x0][0x3a8] ;  /* 0x0000ea00ff147b82 */ /* 0x000e220000000a00 */
[----:B---3--:R-:W1:Y:S07]  /*48b0*/  LDS.128 R4, [R12+-0x20] ;  /* 0xffffe0000c047984 */ /* 0x008e6e0000000c00 */
[----:B------:R-:W2:Y:S01]  /*48c0*/  LDC R13, c[0x0][0x3c4] ;  /* 0x0000f100ff0d7b82 */ /* 0x000ea20000000800 */
[----:B0-----:R-:W-:-:S05]  /*48d0*/  IMAD.WIDE R20, R14, 0x2, R20 ;  /* 0x000000020e147825 */ /* 0x001fca00078e0214 */
[----:B------:R-:W3:Y:S01]  /*48e0*/  LDG.E.U16 R10, desc[UR36][R20.64] ;  /* 0x00000024140a7981 */ /* 0x000ee2000c1e1500 */
[----:B--2---:R-:W-:-:S05]  /*48f0*/  IMAD.WIDE R22, R13, 0x2, R20 ;  /* 0x000000020d167825 */ /* 0x004fca00078e0214 */
[----:B------:R-:W2:Y:S01]  /*4900*/  LDG.E.U16 R15, desc[UR36][R22.64] ;  /* 0x00000024160f7981 */ /* 0x000ea2000c1e1500 */
[----:B------:R-:W-:-:S05]  /*4910*/  IMAD.WIDE R34, R13, 0x2, R22 ;  /* 0x000000020d227825 */ /* 0x000fca00078e0216 */
[----:B------:R-:W4:Y:S01]  /*4920*/  LDG.E.U16 R8, desc[UR36][R34.64] ;  /* 0x0000002422087981 */ /* 0x000f22000c1e1500 */
[----:B------:R-:W-:-:S05]  /*4930*/  IMAD.WIDE R24, R13, 0x2, R34 ;  /* 0x000000020d187825 */ /* 0x000fca00078e0222 */
[----:B------:R0:W5:Y:S01]  /*4940*/  LDG.E.U16 R9, desc[UR36][R24.64] ;  /* 0x0000002418097981 */ /* 0x000162000c1e1500 */
[----:B------:R-:W-:-:S05]  /*4950*/  IMAD.WIDE R32, R13, 0x2, R24 ;  /* 0x000000020d207825 */ /* 0x000fca00078e0218 */
[----:B------:R-:W5:Y:S01]  /*4960*/  LDG.E.U16 R21, desc[UR36][R32.64] ;  /* 0x0000002420157981 */ /* 0x000f62000c1e1500 */
[----:B------:R-:W-:-:S05]  /*4970*/  IMAD.WIDE R26, R13, 0x2, R32 ;  /* 0x000000020d1a7825 */ /* 0x000fca00078e0220 */
[----:B------:R-:W5:Y:S01]  /*4980*/  LDG.E.U16 R22, desc[UR36][R26.64] ;  /* 0x000000241a167981 */ /* 0x000f62000c1e1500 */
[----:B---3--:R-:W-:-:S05]  /*4990*/  HADD2.F32 R10, -RZ, R10.H0_H0 ;  /* 0x2000000aff0a7230 */ /* 0x008fca0000004100 */
[----:B-1----:R-:W-:Y:S01]  /*49a0*/  FFMA R4, R10, R4, R11 ;  /* 0x000000040a047223 */ /* 0x002fe2000000000b */
[----:B------:R-:W-:-:S05]  /*49b0*/  IMAD.WIDE R10, R13, 0x2, R26 ;  /* 0x000000020d0a7825 */ /* 0x000fca00078e021a */
[----:B------:R1:W3:Y:S01]  /*49c0*/  LDG.E.U16 R23, desc[UR36][R10.64] ;  /* 0x000000240a177981 */ /* 0x0002e2000c1e1500 */
[----:B--2---:R-:W-:Y:S02]  /*49d0*/  HADD2.F32 R15, -RZ, R15.H0_H0 ;  /* 0x2000000fff0f7230 */ /* 0x004fe40000004100 */
[----:B0-----:R-:W-:-:S04]  /*49e0*/  IMAD.WIDE R24, R13, 0x2, R10 ;  /* 0x000000020d187825 */ /* 0x001fc800078e020a */
[----:B------:R-:W-:Y:S02]  /*49f0*/  FFMA R35, R5, R15, R4 ;  /* 0x0000000f05237223 */ /* 0x000fe40000000004 */
[----:B------:R0:W2:Y:S01]  /*4a00*/  LDG.E.U16 R15, desc[UR36][R24.64] ;  /* 0x00000024180f7981 */ /* 0x0000a2000c1e1500 */
[----:B------:R-:W-:-:S05]  /*4a10*/  IMAD.WIDE R4, R13, 0x2, R24 ;  /* 0x000000020d047825 */ /* 0x000fca00078e0218 */
[----:B------:R0:W2:Y:S01]  /*4a20*/  LDG.E.U16 R20, desc[UR36][R4.64] ;  /* 0x0000002404147981 */ /* 0x0000a2000c1e1500 */
[----:B----4-:R-:W-:Y:S02]  /*4a30*/  HADD2.F32 R8, -RZ, R8.H0_H0 ;  /* 0x20000008ff087230 */ /* 0x010fe40000004100 */
[----:B-----5:R-:W-:-:S03]  /*4a40*/  HADD2.F32 R9, -RZ, R9.H0_H0 ;  /* 0x20000009ff097230 */ /* 0x020fc60000004100 */
[----:B------:R-:W-:-:S04]  /*4a50*/  FFMA R6, R6, R8, R35 ;  /* 0x0000000806067223 */ /* 0x000fc80000000023 */
[----:B------:R-:W-:Y:S02]  /*4a60*/  FFMA R7, R7, R9, R6 ;  /* 0x0000000907077223 */ /* 0x000fe40000000006 */
[----:B-1----:R-:W1:Y:S01]  /*4a70*/  LDS.128 R8, [R12+-0x10] ;  /* 0xfffff0000c087984 */ /* 0x002e620000000c00 */
[----:B------:R-:W-:Y:S02]  /*4a80*/  HADD2.F32 R6, -RZ, R21.H0_H0 ;  /* 0x20000015ff067230 */ /* 0x000fe40000004100 */
[----:B------:R-:W-:Y:S02]  /*4a90*/  HADD2.F32 R22, -RZ, R22.H0_H0 ;  /* 0x20000016ff167230 */ /* 0x000fe40000004100 */
[----:B0-----:R-:W-:-:S04]  /*4aa0*/  IMAD.WIDE R24, R13, 0x2, R4 ;  /* 0x000000020d187825 */ /* 0x001fc800078e0204 */
[----:B-1----:R-:W-:Y:S02]  /*4ab0*/  FFMA R6, R6, R8, R7 ;  /* 0x0000000806067223 */ /* 0x002fe40000000007 */
[----:B------:R0:W4:Y:S02]  /*4ac0*/  LDG.E.U16 R8, desc[UR36][R24.64] ;  /* 0x0000002418087981 */ /* 0x000124000c1e1500 */
[----:B------:R-:W-:Y:S02]  /*4ad0*/  FFMA R9, R9, R22, R6 ;  /* 0x0000001609097223 */ /* 0x000fe40000000006 */
[----:B------:R-:W1:Y:S01]  /*4ae0*/  LDS.128 R4, [R12] ;  /* 0x000000000c047984 */ /* 0x000e620000000c00 */
[----:B---3--:R-:W-:-:S05]  /*4af0*/  HADD2.F32 R23, -RZ, R23.H0_H0 ;  /* 0x20000017ff177230 */ /* 0x008fca0000004100 */
[----:B------:R-:W-:Y:S01]  /*4b00*/  FFMA R10, R10, R23, R9 ;  /* 0x000000170a0a7223 */ /* 0x000fe20000000009 */
[----:B------:R-:W-:-:S05]  /*4b10*/  IMAD.WIDE R22, R13, 0x2, R24 ;  /* 0x000000020d167825 */ /* 0x000fca00078e0218 */
[----:B------:R-:W3:Y:S01]  /*4b20*/  LDG.E.U16 R9, desc[UR36][R22.64] ;  /* 0x0000002416097981 */ /* 0x000ee2000c1e1500 */
[----:B--2---:R-:W-:Y:S02]  /*4b30*/  HADD2.F32 R15, -RZ, R15.H0_H0 ;  /* 0x2000000fff0f7230 */ /* 0x004fe40000004100 */
[----:B------:R-:W-:-:S04]  /*4b40*/  IMAD.WIDE R34, R13, 0x2, R22 ;  /* 0x000000020d227825 */ /* 0x000fc800078e0216 */
[----:B------:R-:W-:Y:S01]  /*4b50*/  FFMA R11, R11, R15, R10 ;  /* 0x0000000f0b0b7223 */ /* 0x000fe2000000000a */
[----:B------:R-:W-:Y:S02]  /*4b60*/  HADD2.F32 R10, -RZ, R20.H0_H0 ;  /* 0x20000014ff0a7230 */ /* 0x000fe40000004100 */
[----:B------:R-:W-:-:S04]  /*4b70*/  IMAD.WIDE R32, R13, 0x2, R34 ;  /* 0x000000020d207825 */ /* 0x000fc800078e0222 */
[----:B-1----:R-:W-:Y:S02]  /*4b80*/  FFMA R10, R10, R4, R11 ;  /* 0x000000040a0a7223 */ /* 0x002fe4000000000b */
[----:B------:R-:W2:Y:S01]  /*4b90*/  LDG.E.U16 R4, desc[UR36][R34.64] ;  /* 0x0000002422047981 */ /* 0x000ea2000c1e1500 */
[----:B------:R-:W-:-:S03]  /*4ba0*/  IMAD.WIDE R26, R13, 0x2, R32 ;  /* 0x000000020d1a7825 */ /* 0x000fc600078e0220 */
[----:B------:R-:W5:Y:S01]  /*4bb0*/  LDG.E.U16 R15, desc[UR36][R32.64] ;  /* 0x00000024200f7981 */ /* 0x000f62000c1e1500 */
[----:B0-----:R-:W-:-:S03]  /*4bc0*/  IMAD.WIDE R24, R13, 0x2, R26 ;  /* 0x000000020d187825 */ /* 0x001fc600078e021a */
[----:B------:R-:W5:Y:S04]  /*4bd0*/  LDG.E.U16 R22, desc[UR36][R26.64] ;  /* 0x000000241a167981 */ /* 0x000f68000c1e1500 */
[----:B------:R-:W5:Y:S01]  /*4be0*/  LDG.E.U16 R23, desc[UR36][R24.64] ;  /* 0x0000002418177981 */ /* 0x000f62000c1e1500 */
[----:B------:R-:W-:-:S06]  /*4bf0*/  IMAD.WIDE R20, R13, 0x2, R24 ;  /* 0x000000020d147825 */ /* 0x000fcc00078e0218 */
[----:B------:R-:W5:Y:S01]  /*4c00*/  LDG.E.U16 R20, desc[UR36][R20.64] ;  /* 0x0000002414147981 */ /* 0x000f62000c1e1500 */
[----:B----4-:R-:W-:-:S05]  /*4c10*/  HADD2.F32 R8, -RZ, R8.H0_H0 ;  /* 0x20000008ff087230 */ /* 0x010fca0000004100 */
[----:B------:R-:W-:Y:S01]  /*4c20*/  FFMA R5, R5, R8, R10 ;  /* 0x0000000805057223 */ /* 0x000fe2000000000a */
[----:B------:R-:W-:-:S04]  /*4c30*/  IADD3 R0, PT, PT, R0, 0x10, RZ ;  /* 0x0000001000007810 */ /* 0x000fc80007ffe0ff */
[----:B------:R-:W-:Y:S02]  /*4c40*/  ISETP.NE.AND P0, PT, R0, RZ, PT ;  /* 0x000000ff0000720c */ /* 0x000fe40003f05270 */
[----:B------:R-:W-:Y:S01]  /*4c50*/  LEA R14, R13, R14, 0x4 ;  /* 0x0000000e0d0e7211 */ /* 0x000fe200078e20ff */
[----:B---3--:R-:W-:-:S05]  /*4c60*/  HADD2.F32 R9, -RZ, R9.H0_H0 ;  /* 0x20000009ff097230 */ /* 0x008fca0000004100 */
[----:B------:R-:W-:Y:S02]  /*4c70*/  FFMA R6, R6, R9, R5 ;  /* 0x0000000906067223 */ /* 0x000fe40000000005 */
[----:B------:R0:W1:Y:S01]  /*4c80*/  LDS.128 R8, [R12+0x10] ;  /* 0x000010000c087984 */ /* 0x0000620000000c00 */
[----:B--2---:R-:W-:-:S05]  /*4c90*/  HADD2.F32 R4, -RZ, R4.H0_H0 ;  /* 0x20000004ff047230 */ /* 0x004fca0000004100 */
[----:B------:R-:W-:Y:S01]  /*4ca0*/  FFMA R7, R7, R4, R6 ;  /* 0x0000000407077223 */ /* 0x000fe20000000006 */
[----:B-----5:R-:W-:Y:S02]  /*4cb0*/  HADD2.F32 R4, -RZ, R15.H0_H0 ;  /* 0x2000000fff047230 */ /* 0x020fe40000004100 */
[----:B------:R-:W-:Y:S02]  /*4cc0*/  HADD2.F32 R22, -RZ, R22.H0_H0 ;  /* 0x20000016ff167230 */ /* 0x000fe40000004100 */
[----:B------:R-:W-:Y:S01]  /*4cd0*/  HADD2.F32 R23, -RZ, R23.H0_H0 ;  /* 0x20000017ff177230 */ /* 0x000fe20000004100 */
[----:B0-----:R-:W-:Y:S01]  /*4ce0*/  IADD3 R12, PT, PT, R12, 0x40, RZ ;  /* 0x000000400c0c7810 */ /* 0x001fe20007ffe0ff */
[----:B------:R-:W-:Y:S02]  /*4cf0*/  HADD2.F32 R20, -RZ, R20.H0_H0 ;  /* 0x20000014ff147230 */ /* 0x000fe40000004100 */
[----:B-1----:R-:W-:-:S04]  /*4d00*/  FFMA R4, R4, R8, R7 ;  /* 0x0000000804047223 */ /* 0x002fc80000000007 */
[----:B------:R-:W-:-:S04]  /*4d10*/  FFMA R9, R9, R22, R4 ;  /* 0x0000001609097223 */ /* 0x000fc80000000004 */
[----:B------:R-:W-:-:S04]  /*4d20*/  FFMA R10, R10, R23, R9 ;  /* 0x000000170a0a7223 */ /* 0x000fc80000000009 */
[----:B------:R-:W-:Y:S01]  /*4d30*/  FFMA R11, R11, R20, R10 ;  /* 0x000000140b0b7223 */ /* 0x000fe2000000000a */
[----:B------:R-:W-:Y:S06]  /*4d40*/  @P0 BRA `(.L_x_82) ;  /* 0xfffffff800d40947 */ /* 0x000fec000383ffff */
[----:B------:R-:W-:Y:S05]  /*4d50*/  BSYNC.RECONVERGENT B0 ;  /* 0x0000000000007941 */ /* 0x000fea0003800200 */
.L_x_81:
[----:B------:R-:W-:-:S07]  /*4d60*/  MOV R0, R18 ;  /* 0x0000001200007202 */ /* 0x000fce0000000f00 */
.L_x_80:
[----:B------:R-:W3:Y:S02]  /*4d70*/  LDC R22, c[0x0][0x3b4] ;  /* 0x0000ed00ff167b82 */ /* 0x000ee40000000800 */
[----:B---3--:R-:W-:-:S04]  /*4d80*/  LOP3.LUT R4, R22, 0xf, RZ, 0xc0, !PT ;  /* 0x0000000f16047812 */ /* 0x008fc800078ec0ff */
[----:B------:R-:W-:-:S13]  /*4d90*/  ISETP.NE.AND P0, PT, R4, RZ, PT ;  /* 0x000000ff0400720c */ /* 0x000fda0003f05270 */
[----:B------:R-:W-:Y:S05]  /*4da0*/  @!P0 BRA `(.L_x_79) ;  /* 0x0000000400bc8947 */ /* 0x000fea0003800000 */
[----:B------:R-:W-:-:S05]  /*4db0*/  VIADD R4, R4, 0xffffffff ;  /* 0xffffffff04047836 */ /* 0x000fca0000000000 */
[----:B------:R-:W-:-:S13]  /*4dc0*/  ISETP.GE.U32.AND P0, PT, R4, 0x7, PT ;  /* 0x000000070400780c */ /* 0x000fda0003f06070 */
[----:B------:R-:W-:Y:S05]  /*4dd0*/  @!P0 BRA `(.L_x_83) ;  /* 0x0000000000b48947 */ /* 0x000fea0003800000 */
[----:B------:R-:W0:Y:S01]  /*4de0*/  LDC R15, c[0x0][0x3c4] ;  /* 0x0000f100ff0f7b82 */ /* 0x000e220000000800 */
[----:B------:R-:W1:Y:S07]  /*4df0*/  LDCU UR4, c[0x0][0x3b8] ;  /* 0x00007700ff0477ac */ /* 0x000e6e0008000800 */
[----:B------:R-:W2:Y:S01]  /*4e00*/  LDC.64 R20, c[0x0][0x3a8] ;  /* 0x0000ea00ff147b82 */ /* 0x000ea20000000a00 */
[----:B-1----:R-:W-:-:S04]  /*4e10*/  IMAD R4, R31, UR4, R0 ;  /* 0x000000041f047c24 */ /* 0x002fc8000f8e0200 */
[----:B0-----:R-:W-:-:S04]  /*4e20*/  IMAD R5, R4, R15, R30 ;  /* 0x0000000f04057224 */ /* 0x001fc800078e021e */
[----:B--2---:R-:W-:-:S05]  /*4e30*/  IMAD.WIDE R20, R5, 0x2, R20 ;  /* 0x0000000205147825 */ /* 0x004fca00078e0214 */
[----:B------:R0:W2:Y:S01]  /*4e40*/  LDG.E.U16 R12, desc[UR36][R20.64] ;  /* 0x00000024140c7981 */ /* 0x0000a2000c1e1500 */
[----:B------:R-:W1:Y:S01]  /*4e50*/  S2UR UR5, SR_CgaCtaId ;  /* 0x00000000000579c3 */ /* 0x000e620000008800 */
[----:B------:R-:W-:Y:S01]  /*4e60*/  UMOV UR4, 0x400 ;  /* 0x0000040000047882 */ /* 0x000fe20000000000 */
[----:B------:R-:W-:Y:S01]  /*4e70*/  IMAD.WIDE R36, R15, 0x2, R20 ;  /* 0x000000020f247825 */ /* 0x000fe200078e0214 */
[----:B------:R-:W-:-:S04]  /*4e80*/  UIADD3 UR4, UPT, UPT, UR4, 0x500, URZ ;  /* 0x0000050004047890 */ /* 0x000fc8000fffe0ff */
[----:B------:R-:W3:Y:S01]  /*4e90*/  LDG.E.U16 R9, desc[UR36][R36.64] ;  /* 0x0000002424097981 */ /* 0x000ee2000c1e1500 */
[----:B------:R-:W-:-:S05]  /*4ea0*/  IMAD.WIDE R34, R15, 0x2, R36 ;  /* 0x000000020f227825 */ /* 0x000fca00078e0224 */
[----:B------:R-:W4:Y:S01]  /*4eb0*/  LDG.E.U16 R10, desc[UR36][R34.64] ;  /* 0x00000024220a7981 */ /* 0x000f22000c1e1500 */
[----:B-1----:R-:W-:-:S06]  /*4ec0*/  ULEA UR4, UR5, UR4, 0x18 ;  /* 0x0000000405047291 */ /* 0x002fcc000f8ec0ff */
[----:B------:R-:W-:-:S05]  /*4ed0*/  LEA R8, R0, UR4, 0x2 ;  /* 0x0000000400087c11 */ /* 0x000fca000f8e10ff */
[----:B------:R-:W1:Y:S01]  /*4ee0*/  LDS.128 R4, [R8] ;  /* 0x0000000008047984 */ /* 0x000e620000000c00 */
[----:B------:R-:W-:-:S04]  /*4ef0*/  IMAD.WIDE R32, R15, 0x2, R34 ;  /* 0x000000020f207825 */ /* 0x000fc800078e0222 */
[----:B------:R-:W-:-:S05]  /*4f00*/  IMAD.WIDE R26, R15, 0x2, R32 ;  /* 0x000000020f1a7825 */ /* 0x000fca00078e0220 */
[----:B------:R-:W5:Y:S01]  /*4f10*/  LDG.E.U16 R23, desc[UR36][R26.64] ;  /* 0x000000241a177981 */ /* 0x000f62000c1e1500 */
[----:B0-----:R-:W-:-:S04]  /*4f20*/  IMAD.WIDE R20, R15, 0x2, R26 ;  /* 0x000000020f147825 */ /* 0x001fc800078e021a */
[----:B--2---:R-:W-:-:S05]  /*4f30*/  HADD2.F32 R12, -RZ, R12.H0_H0 ;  /* 0x2000000cff0c7230 */ /* 0x004fca0000004100 */
[----:B-1----:R-:W-:Y:S02]  /*4f40*/  FFMA R24, R12, R4, R11 ;  /* 0x000000040c187223 */ /* 0x002fe4000000000b */
[----:B------:R-:W2:Y:S01]  /*4f50*/  LDG.E.U16 R4, desc[UR36][R32.64] ;  /* 0x0000002420047981 */ /* 0x000ea2000c1e1500 */
[----:B------:R-:W-:-:S03]  /*4f60*/  IMAD.WIDE R12, R15, 0x2, R20 ;  /* 0x000000020f0c7825 */ /* 0x000fc600078e0214 */
[----:B------:R-:W5:Y:S01]  /*4f70*/  LDG.E.U16 R20, desc[UR36][R20.64] ;  /* 0x0000002414147981 */ /* 0x000f62000c1e1500 */
[----:B------:R-:W-:-:S03]  /*4f80*/  IMAD.WIDE R14, R15, 0x2, R12 ;  /* 0x000000020f0e7825 */ /* 0x000fc600078e020c */
[----:B------:R-:W5:Y:S04]  /*4f90*/  LDG.E.U16 R12, desc[UR36][R12.64] ;  /* 0x000000240c0c7981 */ /* 0x000f68000c1e1500 */
[----:B------:R-:W5:Y:S01]  /*4fa0*/  LDG.E.U16 R14, desc[UR36][R14.64] ;  /* 0x000000240e0e7981 */ /* 0x000f62000c1e1500 */
[----:B---3--:R-:W-:Y:S02]  /*4fb0*/  HADD2.F32 R9, -RZ, R9.H0_H0 ;  /* 0x20000009ff097230 */ /* 0x008fe40000004100 */
[----:B----4-:R-:W-:-:S03]  /*4fc0*/  HADD2.F32 R10, -RZ, R10.H0_H0 ;  /* 0x2000000aff0a7230 */ /* 0x010fc60000004100 */
[----:B------:R-:W-:-:S04]  /*4fd0*/  FFMA R5, R9, R5, R24 ;  /* 0x0000000509057223 */ /* 0x000fc80000000018 */
[----:B------:R-:W-:Y:S02]  /*4fe0*/  FFMA R6, R10, R6, R5 ;  /* 0x000000060a067223 */ /* 0x000fe40000000005 */
[----:B------:R-:W0:Y:S01]  /*4ff0*/  LDS.128 R8, [R8+0x10] ;  /* 0x0000100008087984 */ /* 0x000e220000000c00 */
[----:B------:R-:W-:Y:S01]  /*5000*/  IADD3 R0, PT, PT, R0, 0x8, RZ ;  /* 0x0000000800007810 */ /* 0x000fe20007ffe0ff */
[----:B--2---:R-:W-:Y:S02]  /*5010*/  HADD2.F32 R5, -RZ, R4.H0_H0 ;  /* 0x20000004ff057230 */ /* 0x004fe40000004100 */
[----:B-----5:R-:W-:-:S03]  /*5020*/  HADD2.F32 R4, -RZ, R23.H0_H0 ;  /* 0x20000017ff047230 */ /* 0x020fc60000004100 */
[----:B------:R-:W-:Y:S01]  /*5030*/  FFMA R5, R5, R7, R6 ;  /* 0x0000000705057223 */ /* 0x000fe20000000006 */
[----:B------:R-:W-:-:S03]  /*5040*/  HADD2.F32 R7, -RZ, R20.H0_H0 ;  /* 0x20000014ff077230 */ /* 0x000fc60000004100 */
[----:B0-----:R-:W-:Y:S01]  /*5050*/  FFMA R4, R4, R8, R5 ;  /* 0x0000000804047223 */ /* 0x001fe20000000005 */
[----:B------:R-:W-:-:S03]  /*5060*/  HADD2.F32 R12, -RZ, R12.H0_H0 ;  /* 0x2000000cff0c7230 */ /* 0x000fc60000004100 */
[----:B------:R-:W-:Y:S01]  /*5070*/  FFMA R7, R7, R9, R4 ;  /* 0x0000000907077223 */ /* 0x000fe20000000004 */
[----:B------:R-:W-:-:S03]  /*5080*/  HADD2.F32 R5, -RZ, R14.H0_H0 ;  /* 0x2000000eff057230 */ /* 0x000fc60000004100 */
[----:B------:R-:W-:-:S04]  /*5090*/  FFMA R10, R12, R10, R7 ;  /* 0x0000000a0c0a7223 */ /* 0x000fc80000000007 */
[----:B------:R-:W-:-:S07]  /*50a0*/  FFMA R11, R5, R11, R10 ;  /* 0x0000000b050b7223 */ /* 0x000fce000000000a */
.L_x_83:
        /* <DEDUP_REMOVED lines=15> */
[----:B------:R-:W-:-:S04]  /*51a0*/  IMAD.WIDE R12, R15, 0x2, R4 ;  /* 0x000000020f0c7825 */ /* 0x000fc800078e0204 */
[C---:B------:R-:W-:Y:S02]  /*51b0*/  IMAD.WIDE R8, R15.reuse, 0x2, R12 ;  /* 0x000000020f087825 */ /* 0x040fe400078e020c */
[----:B------:R-:W3:Y:S02]  /*51c0*/  LDG.E.U16 R12, desc[UR36][R12.64] ;  /* 0x000000240c0c7981 */ /* 0x000ee4000c1e1500 */
[----:B------:R-:W-:Y:S02]  /*51d0*/  IMAD.WIDE R14, R15, 0x2, R8 ;  /* 0x000000020f0e7825 */ /* 0x000fe400078e0208 */
[----:B------:R-:W4:Y:S04]  /*51e0*/  LDG.E.U16 R8, desc[UR36][R8.64] ;  /* 0x0000002408087981 */ /* 0x000f28000c1e1500 */
[----:B------:R-:W5:Y:S01]  /*51f0*/  LDG.E.U16 R14, desc[UR36][R14.64] ;  /* 0x000000240e0e7981 */ /* 0x000f62000c1e1500 */
[----:B------:R-:W1:Y:S01]  /*5200*/  S2UR UR5, SR_CgaCtaId ;  /* 0x00000000000579c3 */ /* 0x000e620000008800 */
[----:B------:R-:W-:-:S02]  /*5210*/  UMOV UR4, 0x400 ;  /* 0x0000040000047882 */ /* 0x000fc40000000000 */
[----:B------:R-:W-:-:S04]  /*5220*/  UIADD3 UR4, UPT, UPT, UR4, 0x500, URZ ;  /* 0x0000050004047890 */ /* 0x000fc8000fffe0ff */
[----:B-1----:R-:W-:-:S06]  /*5230*/  ULEA UR4, UR5, UR4, 0x18 ;  /* 0x0000000405047291 */ /* 0x002fcc000f8ec0ff */
[----:B------:R-:W-:-:S06]  /*5240*/  LEA R6, R0, UR4, 0x2 ;  /* 0x0000000400067c11 */ /* 0x000fcc000f8e10ff */
[----:B0-----:R-:W0:Y:S01]  /*5250*/  LDS.128 R4, [R6] ;  /* 0x0000000006047984 */ /* 0x001e220000000c00 */
[----:B------:R-:W-:Y:S01]  /*5260*/  IADD3 R0, PT, PT, R0, 0x4, RZ ;  /* 0x0000000400007810 */ /* 0x000fe20007ffe0ff */
[----:B--2---:R-:W-:-:S05]  /*5270*/  HADD2.F32 R10, -RZ, R10.H0_H0 ;  /* 0x2000000aff0a7230 */ /* 0x004fca0000004100 */
[----:B0-----:R-:W-:Y:S01]  /*5280*/  FFMA R4, R10, R4, R11 ;  /* 0x000000040a047223 */ /* 0x001fe2000000000b */
[----:B---3--:R-:W-:-:S05]  /*5290*/  HADD2.F32 R13, -RZ, R12.H0_H0 ;  /* 0x2000000cff0d7230 */ /* 0x008fca0000004100 */
[----:B------:R-:W-:Y:S01]  /*52a0*/  FFMA R5, R13, R5, R4 ;  /* 0x000000050d057223 */ /* 0x000fe20000000004 */
[----:B----4-:R-:W-:Y:S02]  /*52b0*/  HADD2.F32 R8, -RZ, R8.H0_H0 ;  /* 0x20000008ff087230 */ /* 0x010fe40000004100 */
[----:B-----5:R-:W-:-:S03]  /*52c0*/  HADD2.F32 R11, -RZ, R14.H0_H0 ;  /* 0x2000000eff0b7230 */ /* 0x020fc60000004100 */
[----:B------:R-:W-:-:S04]  /*52d0*/  FFMA R8, R8, R6, R5 ;  /* 0x0000000608087223 */ /* 0x000fc80000000005 */
[----:B------:R-:W-:-:S07]  /*52e0*/  FFMA R11, R11, R7, R8 ;  /* 0x000000070b0b7223 */ /* 0x000fce0000000008 */
.L_x_84:
[----:B------:R-:W-:Y:S05]  /*52f0*/  @!P1 BRA `(.L_x_79) ;  /* 0x0000000000689947 */ /* 0x000fea0003800000 */
[----:B------:R-:W0:Y:S01]  /*5300*/  LDC R13, c[0x0][0x3c4] ;  /* 0x0000f100ff0d7b82 */ /* 0x000e220000000800 */
[----:B------:R-:W1:Y:S07]  /*5310*/  LDCU UR4, c[0x0][0x3b8] ;  /* 0x00007700ff0477ac */ /* 0x000e6e0008000800 */
[----:B------:R-:W2:Y:S01]  /*5320*/  LDC.64 R8, c[0x0][0x3a8] ;  /* 0x0000ea00ff087b82 */ /* 0x000ea20000000a00 */
[----:B-1----:R-:W-:-:S04]  /*5330*/  IMAD R5, R31, UR4, R0 ;  /* 0x000000041f057c24 */ /* 0x002fc8000f8e0200 */
[----:B0-----:R-:W-:-:S04]  /*5340*/  IMAD R5, R5, R13, R30 ;  /* 0x0000000d05057224 */ /* 0x001fc800078e021e */
[----:B--2---:R-:W-:-:S05]  /*5350*/  IMAD.WIDE R8, R5, 0x2, R8 ;  /* 0x0000000205087825 */ /* 0x004fca00078e0208 */
[----:B------:R-:W2:Y:S01]  /*5360*/  LDG.E.U16 R10, desc[UR36][R8.64] ;  /* 0x00000024080a7981 */ /* 0x000ea2000c1e1500 */
[----:B------:R-:W0:Y:S01]  /*5370*/  S2UR UR5, SR_CgaCtaId ;  /* 0x00000000000579c3 */ /* 0x000e220000008800 */
[----:B------:R-:W-:Y:S01]  /*5380*/  UMOV UR4, 0x400 ;  /* 0x0000040000047882 */ /* 0x000fe20000000000 */
[----:B------:R-:W-:Y:S01]  /*5390*/  ISETP.NE.AND P0, PT, R22, 0x1, PT ;  /* 0x000000011600780c */ /* 0x000fe20003f05270 */
[----:B------:R-:W-:-:S04]  /*53a0*/  UIADD3 UR4, UPT, UPT, UR4, 0x500, URZ ;  /* 0x0000050004047890 */ /* 0x000fc8000fffe0ff */
[----:B0-----:R-:W-:-:S06]  /*53b0*/  ULEA UR4, UR5, UR4, 0x18 ;  /* 0x0000000405047291 */ /* 0x001fcc000f8ec0ff */
[----:B------:R-:W-:-:S06]  /*53c0*/  LEA R4, R0, UR4, 0x2 ;  /* 0x0000000400047c11 */ /* 0x000fcc000f8e10ff */
[----:B------:R-:W0:Y:S01]  /*53d0*/  LDS.128 R4, [R4] ;  /* 0x0000000004047984 */ /* 0x000e220000000c00 */
[----:B--2---:R-:W-:-:S05]  /*53e0*/  HADD2.F32 R10, -RZ, R10.H0_H0 ;  /* 0x2000000aff0a7230 */ /* 0x004fca0000004100 */
[----:B0-----:R-:W-:Y:S01]  /*53f0*/  FFMA R11, R10, R4, R11 ;  /* 0x000000040a0b7223 */ /* 0x001fe2000000000b */
[----:B------:R-:W-:Y:S06]  /*5400*/  @!P0 BRA `(.L_x_79) ;  /* 0x0000000000248947 */ /* 0x000fec0003800000 */
[----:B------:R-:W-:Y:S01]  /*5410*/  ISETP.NE.AND P0, PT, R22, 0x2, PT ;  /* 0x000000021600780c */ /* 0x000fe20003f05270 */
[----:B------:R-:W-:-:S12]  /*5420*/  IMAD.WIDE R8, R13, 0x2, R8 ;  /* 0x000000020d087825 */ /* 0x000fd800078e0208 */
[----:B------:R-:W-:Y:S02]  /*5430*/  @P0 IMAD.WIDE R12, R13, 0x2, R8 ;  /* 0x000000020d0c0825 */ /* 0x000fe400078e0208 */
[----:B------:R-:W2:Y:S04]  /*5440*/  LDG.E.U16 R8, desc[UR36][R8.64] ;  /* 0x0000002408087981 */ /* 0x000ea8000c1e1500 */
[----:B------:R-:W3:Y:S01]  /*5450*/  @P0 LDG.E.U16 R12, desc[UR36][R12.64] ;  /* 0x000000240c0c0981 */ /* 0x000ee2000c1e1500 */
[----:B--2---:R-:W-:Y:S02]  /*5460*/  HADD2.F32 R0, -RZ, R8.H0_H0 ;  /* 0x20000008ff007230 */ /* 0x004fe40000004100 */
[----:B---3--:R-:W-:-:S03]  /*5470*/  @P0 HADD2.F32 R4, -RZ, R12.H0_H0 ;  /* 0x2000000cff040230 */ /* 0x008fc60000004100 */
[----:B------:R-:W-:-:S04]  /*5480*/  FFMA R11, R0, R5, R11 ;  /* 0x00000005000b7223 */ /* 0x000fc8000000000b */
[----:B------:R-:W-:-:S07]  /*5490*/  @P0 FFMA R11, R4, R6, R11 ;  /* 0x00000006040b0223 */ /* 0x000fce000000000b */
.L_x_79:
[----:B------:R-:W0:Y:S01]  /*54a0*/  LDC.64 R24, c[0x0][0x398] ;  /* 0x0000e600ff187b82 */ /* 0x000e220000000a00 */
[----:B------:R-:W1:Y:S01]  /*54b0*/  LDCU UR4, c[0x0][0x3c4] ;  /* 0x00007880ff0477ac */ /* 0x000e620008000800 */
[----:B------:R-:W2:Y:S01]  /*54c0*/  LDS R22, [R16] ;  /* 0x0000000010167984 */ /* 0x000ea20000000800 */
[----:B-1----:R-:W-:-:S04]  /*54d0*/  IMAD R5, R31, UR4, R30 ;  /* 0x000000041f057c24 */ /* 0x002fc8000f8e021e */
[----:B0-----:R-:W-:-:S05]  /*54e0*/  IMAD.WIDE R24, R5, 0x2, R24 ;  /* 0x0000000205187825 */ /* 0x001fca00078e0218 */
[----:B------:R-:W4:Y:S01]  /*54f0*/  LDG.E.U16 R10, desc[UR36][R24.64] ;  /* 0x00000024180a7981 */ /* 0x000f22000c1e1500 */
[----:B------:R-:W-:Y:S01]  /*5500*/  LOP3.LUT P0, RZ, R17, UR38, RZ, 0xfc, !PT ;  /* 0x0000002611ff7c12 */ /* 0x000fe2000f80fcff */
[----:B------:R-:W-:Y:S01]  /*5510*/  BSSY.RECONVERGENT B6, `(.L_x_85) ;  /* 0x0000015000067945 */ /* 0x000fe20003800200 */
[----:B------:R-:W-:-:S04]  /*5520*/  VIMNMX R3, PT, PT, R30, R3, !PT ;  /* 0x000000031e037248 */ /* 0x000fc80007fe0100 */
[----:B------:R-:W-:Y:S01]  /*5530*/  ISETP.GT.OR P0, PT, R3, 0x4, P0 ;  /* 0x000000040300780c */ /* 0x000fe20000704670 */
[----:B----4-:R-:W-:-:S05]  /*5540*/  HADD2.F32 R10, -RZ, R10.H0_H0 ;  /* 0x2000000aff0a7230 */ /* 0x010fca0000004100 */
[----:B--2---:R-:W-:-:S07]  /*5550*/  FFMA R22, R10, R22, R11 ;  /* 0x000000160a167223 */ /* 0x004fce000000000b */
[----:B------:R-:W-:Y:S05]  /*5560*/  @P0 BRA `(.L_x_86) ;  /* 0x00000000003c0947 */ /* 0x000fea0003800000 */
[----:B------:R-:W0:Y:S01]  /*5570*/  F2F.F64.F32 R10, R10 ;  /* 0x0000000a000a7310 */ /* 0x000e220000201800 */
[----:B------:R-:W-:Y:S01]  /*5580*/  MOV R8, 0x70 ;  /* 0x0000007000087802 */ /* 0x000fe20000000f00 */
[----:B------:R1:W-:Y:S01]  /*5590*/  STL [R1], R30 ;  /* 0x0000001e01007387 */ /* 0x0003e20000100800 */
[----:B------:R-:W2:Y:S01]  /*55a0*/  LDCU.64 UR4, c[0x4][0x68] ;  /* 0x01000d00ff0477ac */ /* 0x000ea20008000a00 */
[----:B------:R-:W-:Y:S02]  /*55b0*/  MOV R6, R29 ;  /* 0x0000001d00067202 */ /* 0x000fe40000000f00 */
[----:B------:R1:W-:Y:S01]  /*55c0*/  STL [R1+0x10], R30 ;  /* 0x0000101e01007387 */ /* 0x0003e20000100800 */
[----:B------:R-:W4:Y:S01]  /*55d0*/  LDC.64 R8, c[0x4][R8] ;  /* 0x0100000008087b82 */ /* 0x000f220000000a00 */
[----:B------:R-:W5:Y:S01]  /*55e0*/  F2F.F64.F32 R12, R22 ;  /* 0x00000016000c7310 */ /* 0x000f620000201800 */
[----:B---3--:R-:W-:Y:S01]  /*55f0*/  MOV R7, R28 ;  /* 0x0000001c00077202 */ /* 0x008fe20000000f00 */
[----:B0-----:R1:W-:Y:S01]  /*5600*/  STL.64 [R1+0x8], R10 ;  /* 0x0000080a01007387 */ /* 0x0013e20000100a00 */
[----:B--2---:R-:W-:-:S03]  /*5610*/  MOV R4, UR4 ;  /* 0x0000000400047c02 */ /* 0x004fc60008000f00 */
[----:B-----5:R1:W-:Y:S01]  /*5620*/  STL.64 [R1+0x18], R12 ;  /* 0x0000180c01007387 */ /* 0x0203e20000100a00 */
[----:B------:R-:W-:-:S07]  /*5630*/  MOV R5, UR5 ;  /* 0x0000000500057c02 */ /* 0x000fce0008000f00 */
[----:B------:R-:W-:-:S07]  /*5640*/  LEPC R20, `(.L_x_86) ;  /* 0x000000001014794e */ /* 0x000fce0000000000 */
[----:B-1--4-:R-:W-:Y:S05]  /*5650*/  CALL.ABS.NOINC R8 ;  /* 0x0000000008007343 */ /* 0x012fea0003c00000 */
.L_x_86:
[----:B------:R-:W-:Y:S05]  /*5660*/  BSYNC.RECONVERGENT B6 ;  /* 0x0000000000067941 */ /* 0x000fea0003800200 */
.L_x_85:
[----:B---3--:R-:W0:Y:S01]  /*5670*/  LDC.64 R4, c[0x0][0x3b8] ;  /* 0x0000ee00ff047b82 */ /* 0x008e220000000a00 */
[----:B------:R-:W1:Y:S01]  /*5680*/  LDCU UR6, c[0x0][0x3c4] ;  /* 0x00007880ff0677ac */ /* 0x000e620008000800 */
[----:B------:R-:W-:Y:S01]  /*5690*/  F2FP.F16.F32.PACK_AB R22, RZ, R22 ;  /* 0x00000016ff16723e */ /* 0x000fe200000000ff */
[----:B------:R-:W2:Y:S05]  /*56a0*/  LDCU.64 UR4, c[0x0][0x3a0] ;  /* 0x00007400ff0477ac */ /* 0x000eaa0008000a00 */
[----:B------:R-:W3:Y:S01]  /*56b0*/  LDC.64 R6, c[0x0][0x380] ;  /* 0x0000e000ff067b82 */ /* 0x000ee20000000a00 */
[----:B--2---:R-:W-:Y:S01]  /*56c0*/  UISETP.NE.U32.AND UP0, UPT, UR4, URZ, UPT ;  /* 0x000000ff0400728c */ /* 0x004fe2000bf05070 */
[----:B0-----:R-:W-:-:S03]  /*56d0*/  IMAD R3, R5, UR38, R17 ;  /* 0x0000002605037c24 */ /* 0x001fc6000f8e0211 */
[----:B------:R-:W-:Y:S01]  /*56e0*/  UISETP.NE.AND.EX UP0, UPT, UR5, URZ, UPT, UP0 ;  /* 0x000000ff0500728c */ /* 0x000fe2000bf05300 */
[----:B-1----:R-:W-:-:S04]  /*56f0*/  IMAD R3, R3, UR6, R30 ;  /* 0x0000000603037c24 */ /* 0x002fc8000f8e021e */
[----:B---3--:R-:W-:-:S05]  /*5700*/  IMAD.WIDE R6, R3, 0x2, R6 ;  /* 0x0000000203067825 */ /* 0x008fca00078e0206 */
[----:B------:R0:W-:Y:S01]  /*5710*/  STG.E.U16 desc[UR36][R6.64], R22 ;  /* 0x0000001606007986 */ /* 0x0001e2000c101524 */
[----:B------:R-:W-:Y:S05]  /*5720*/  BRA.U !UP0, `(.L_x_87) ;  /* 0x0000000108a07547 */ /* 0x000fea000b800000 */
[-C--:B------:R-:W-:Y:S02]  /*5730*/  IABS R0, R2.reuse ;  /* 0x0000000200007213 */ /* 0x080fe40000000000 */
[----:B------:R-:W-:Y:S02]  /*5740*/  IABS R9, R2 ;  /* 0x0000000200097213 */ /* 0x000fe40000000000 */
[----:B------:R-:W1:Y:S01]  /*5750*/  I2F.RP R3, R0 ;  /* 0x0000000000037306 */ /* 0x000e620000209400 */
[----:B------:R-:W-:Y:S02]  /*5760*/  IABS R8, R17 ;  /* 0x0000001100087213 */ /* 0x000fe40000000000 */
[----:B------:R-:W-:Y:S02]  /*5770*/  ISETP.GE.AND P1, PT, R17, RZ, PT ;  /* 0x000000ff1100720c */ /* 0x000fe40003f26270 */
[----:B------:R-:W-:-:S03]  /*5780*/  ISETP.NE.AND P2, PT, R2, RZ, PT ;  /* 0x000000ff0200720c */ /* 0x000fc60003f45270 */
[----:B-1----:R-:W0:Y:S02]  /*5790*/  MUFU.RCP R3, R3 ;  /* 0x0000000300037308 */ /* 0x002e240000001000 */
[----:B0-----:R-:W-:Y:S01]  /*57a0*/  VIADD R6, R3, 0xffffffe ;  /* 0x0ffffffe03067836 */ /* 0x001fe20000000000 */
[----:B------:R-:W-:-:S05]  /*57b0*/  IADD3 R3, PT, PT, RZ, -R9, RZ ;  /* 0x80000009ff037210 */ /* 0x000fca0007ffe0ff */
        /* <DEDUP_REMOVED lines=9> */
[----:B------:R-:W-:-:S13]  /*5850*/  ISETP.GT.U32.AND P0, PT, R0, R3, PT ;  /* 0x000000030000720c */ /* 0x000fda0003f04070 */
[----:B------:R-:W-:-:S04]  /*5860*/  @!P0 IADD3 R3, PT, PT, R3, -R0, RZ ;  /* 0x8000000003038210 */ /* 0x000fc80007ffe0ff */
[----:B------:R-:W-:-:S04]  /*5870*/  MOV R0, R3 ;  /* 0x0000000300007202 */ /* 0x000fc80000000f00 */
[----:B------:R-:W-:Y:S02]  /*5880*/  @!P1 IADD3 R0, PT, PT, -R0, RZ, RZ ;  /* 0x000000ff00009210 */ /* 0x000fe40007ffe1ff */
[----:B------:R-:W-:-:S04]  /*5890*/  @!P2 LOP3.LUT R0, RZ, R2, RZ, 0x33, !PT ;  /* 0x00000002ff00a212 */ /* 0x000fc800078e33ff */
[----:B------:R-:W-:-:S13]  /*58a0*/  ISETP.NE.AND P0, PT, R0, RZ, PT ;  /* 0x000000ff0000720c */ /* 0x000fda0003f05270 */
[----:B------:R-:W-:Y:S05]  /*58b0*/  @P0 BRA `(.L_x_87) ;  /* 0x00000000003c0947 */ /* 0x000fea0003800000 */
[----:B------:R-:W0:Y:S01]  /*58c0*/  LDC.64 R8, c[0x0][0x390] ;  /* 0x0000e400ff087b82 */ /* 0x000e220000000a00 */
[----:B------:R-:W1:Y:S07]  /*58d0*/  LDCU UR4, c[0x0][0x3c4] ;  /* 0x00007880ff0477ac */ /* 0x000e6e0008000800 */
[----:B------:R-:W2:Y:S01]  /*58e0*/  LDC.64 R6, c[0x0][0x3a0] ;  /* 0x0000e800ff067b82 */ /* 0x000ea20000000a00 */
[----:B-1----:R-:W-:Y:S01]  /*58f0*/  IMAD R3, R31, UR4, R30 ;  /* 0x000000041f037c24 */ /* 0x002fe2000f8e021e */
[----:B------:R-:W1:Y:S03]  /*5900*/  LDCU UR4, c[0x0][0x3b4] ;  /* 0x00007680ff0477ac */ /* 0x000e660008000800 */
[----:B0-----:R-:W-:-:S06]  /*5910*/  IMAD.WIDE R8, R3, 0x2, R8 ;  /* 0x0000000203087825 */ /* 0x001fcc00078e0208 */
[----:B------:R-:W3:Y:S01]  /*5920*/  LDG.E.U16 R9, desc[UR36][R8.64] ;  /* 0x0000002408097981 */ /* 0x000ee2000c1e1500 */
[----:B-1----:R-:W-:Y:S02]  /*5930*/  IMAD R3, R31, R4, UR4 ;  /* 0x000000041f037e24 */ /* 0x002fe4000f8e0204 */
[----:B------:R-:W0:Y:S02]  /*5940*/  LDC.64 R4, c[0x0][0x3a8] ;  /* 0x0000ea00ff047b82 */ /* 0x000e240000000a00 */
[----:B------:R-:W-:-:S04]  /*5950*/  IMAD R3, R3, UR6, R30 ;  /* 0x0000000603037c24 */ /* 0x000fc8000f8e021e */
[----:B--2---:R-:W-:-:S05]  /*5960*/  IMAD.WIDE R6, R3, 0x2, R6 ;  /* 0x0000000203067825 */ /* 0x004fca00078e0206 */
[----:B---3--:R1:W-:Y:S04]  /*5970*/  STG.E.U16 desc[UR36][R6.64], R9 ;  /* 0x0000000906007986 */ /* 0x0083e8000c101524 */
[----:B------:R-:W2:Y:S01]  /*5980*/  LDG.E.U16 R25, desc[UR36][R24.64] ;  /* 0x0000002418197981 */ /* 0x000ea2000c1e1500 */
[----:B0-----:R-:W-:-:S05]  /*5990*/  IMAD.WIDE R4, R3, 0x2, R4 ;  /* 0x0000000203047825 */ /* 0x001fca00078e0204 */
[----:B--2---:R1:W-:Y:S02]  /*59a0*/  STG.E.U16 desc[UR36][R4.64], R25 ;  /* 0x0000001904007986 */ /* 0x0043e4000c101524 */
.L_x_87:
[----:B------:R-:W-:-:S05]  /*59b0*/  VIADD R30, R30, UR39 ;  /* 0x000000271e1e7c36 */ /* 0x000fca0008000000 */
[----:B------:R-:W-:-:S13]  /*59c0*/  ISETP.GE.AND P0, PT, R30, UR6, PT ;  /* 0x000000061e007c0c */ /* 0x000fda000bf06270 */
[----:B------:R-:W-:Y:S05]  /*59d0*/  @!P0 BRA `(.L_x_88) ;  /* 0xffffffec00688947 */ /* 0x000fea000383ffff */
[----:B------:R-:W-:Y:S05]  /*59e0*/  EXIT ;  /* 0x000000000000794d */ /* 0x000fea0003800000 */
        .weak           $__internal_0_$__cuda_sm20_sqrt_rn_f32_slowpath
        .type           $__internal_0_$__cuda_sm20_sqrt_rn_f32_slowpath,@function
        .size           $__internal_0_$__cuda_sm20_sqrt_rn_f32_slowpath,($__internal_1_$__cuda_sm3x_div_rn_noftz_f32_slowpath - $__internal_0_$__cuda_sm20_sqrt_rn_f32_slowpath)
$__internal_0_$__cuda_sm20_sqrt_rn_f32_slowpath:
[----:B------:R-:W-:-:S13]  /*59f0*/  LOP3.LUT P0, RZ, R0, 0x7fffffff, RZ, 0xc0, !PT ;  /* 0x7fffffff00ff7812 */ /* 0x000fda000780c0ff */
[----:B------:R-:W-:Y:S01]  /*5a00*/  @!P0 MOV R3, R0 ;  /* 0x0000000000038202 */ /* 0x000fe20000000f00 */
[----:B------:R-:W-:Y:S06]  /*5a10*/  @!P0 BRA `(.L_x_89) ;  /* 0x0000000000408947 */ /* 0x000fec0003800000 */
[----:B------:R-:W-:-:S13]  /*5a20*/  FSETP.GEU.FTZ.AND P0, PT, R0, RZ, PT ;  /* 0x000000ff0000720b */ /* 0x000fda0003f1e000 */
[----:B------:R-:W-:Y:S01]  /*5a30*/  @!P0 MOV R3, 0x7fffffff ;  /* 0x7fffffff00038802 */ /* 0x000fe20000000f00 */
[----:B------:R-:W-:Y:S06]  /*5a40*/  @!P0 BRA `(.L_x_89) ;  /* 0x0000000000348947 */ /* 0x000fec0003800000 */
[----:B------:R-:W-:-:S13]  /*5a50*/  FSETP.GTU.FTZ.AND P0, PT, |R0|, +INF , PT ;  /* 0x7f8000000000780b */ /* 0x000fda0003f1c200 */
[----:B------:R-:W-:Y:S01]  /*5a60*/  @P0 FADD.FTZ R3, R0, 1 ;  /* 0x3f80000000030421 */ /* 0x000fe20000010000 */
[----:B------:R-:W-:Y:S06]  /*5a70*/  @P0 BRA `(.L_x_89) ;  /* 0x0000000000280947 */ /* 0x000fec0003800000 */
[----:B------:R-:W-:-:S13]  /*5a80*/  FSETP.NEU.FTZ.AND P0, PT, |R0|, +INF , PT ;  /* 0x7f8000000000780b */ /* 0x000fda0003f1d200 */
[----:B------:R-:W-:-:S04]  /*5a90*/  @P0 FFMA R4, R0, 1.84467440737095516160e+19, RZ ;  /* 0x5f80000000040823 */ /* 0x000fc800000000ff */
[----:B------:R-:W0:Y:S02]  /*5aa0*/  @P0 MUFU.RSQ R3, R4 ;  /* 0x0000000400030308 */ /* 0x000e240000001400 */
[----:B0-----:R-:W-:Y:S01]  /*5ab0*/  @P0 FMUL.FTZ R5, R4, R3 ;  /* 0x0000000304050220 */ /* 0x001fe20000410000 */
[----:B------:R-:W-:Y:S01]  /*5ac0*/  @P0 FMUL.FTZ R7, R3, 0.5 ;  /* 0x3f00000003070820 */ /* 0x000fe20000410000 */
[----:B------:R-:W-:Y:S02]  /*5ad0*/  @!P0 MOV R3, R0 ;  /* 0x0000000000038202 */ /* 0x000fe40000000f00 */
[----:B------:R-:W-:-:S04]  /*5ae0*/  @P0 FADD.FTZ R6, -R5, -RZ ;  /* 0x800000ff05060221 */ /* 0x000fc80000010100 */
[----:B------:R-:W-:-:S04]  /*5af0*/  @P0 FFMA R6, R5, R6, R4 ;  /* 0x0000000605060223 */ /* 0x000fc80000000004 */
[----:B------:R-:W-:-:S04]  /*5b00*/  @P0 FFMA R6, R6, R7, R5 ;  /* 0x0000000706060223 */ /* 0x000fc80000000005 */
[----:B------:R-:W-:-:S07]  /*5b10*/  @P0 FMUL.FTZ R3, R6, 2.3283064365386962891e-10 ;  /* 0x2f80000006030820 */ /* 0x000fce0000410000 */
.L_x_89:
[----:B------:R-:W-:Y:S01]  /*5b20*/  HFMA2 R5, -RZ, RZ, 0, 0 ;  /* 0x00000000ff057431 */ /* 0x000fe200000001ff */
[----:B------:R-:W-:-:S04]  /*5b30*/  MOV R4, R8 ;  /* 0x0000000800047202 */ /* 0x000fc80000000f00 */
[----:B------:R-:W-:Y:S05]  /*5b40*/  RET.REL.NODEC R4 `(_Z32gqa_attention_decode_kernel_implP6__halfPKS_S2_S2_S0_S0_iiiiiif) ;  /* 0xffffffa4042c7950 */ /* 0x000fea0003c3ffff */
        .weak           $__internal_1_$__cuda_sm3x_div_rn_noftz_f32_slowpath
        .type           $__internal_1_$__cuda_sm3x_div_rn_noftz_f32_slowpath,@function
        .size           $__internal_1_$__cuda_sm3x_div_rn_noftz_f32_slowpath,(.L_x_103 - $__internal_1_$__cuda_sm3x_div_rn_noftz_f32_slowpath)
$__internal_1_$__cuda_sm3x_div_rn_noftz_f32_slowpath:
[----:B------:R-:W-:Y:S01]  /*5b50*/  SHF.R.U32.HI R7, RZ, 0x17, R3 ;  /* 0x00000017ff077819 */ /* 0x000fe20000011603 */
[----:B------:R-:W-:Y:S01]  /*5b60*/  BSSY.RECONVERGENT B2, `(.L_x_90) ;  /* 0x0000064000027945 */ /* 0x000fe20003800200 */
[--C-:B------:R-:W-:Y:S01]  /*5b70*/  SHF.R.U32.HI R8, RZ, 0x17, R0.reuse ;  /* 0x00000017ff087819 */ /* 0x100fe20000011600 */
[----:B------:R-:W-:Y:S01]  /*5b80*/  IMAD.MOV.U32 R9, RZ, RZ, R0 ;  /* 0x000000ffff097224 */ /* 0x000fe200078e0000 */
[----:B------:R-:W-:Y:S02]  /*5b90*/  LOP3.LUT R7, R7, 0xff, RZ, 0xc0, !PT ;  /* 0x000000ff07077812 */ /* 0x000fe400078ec0ff */
[----:B------:R-:W-:Y:S02]  /*5ba0*/  LOP3.LUT R12, R8, 0xff, RZ, 0xc0, !PT ;  /* 0x000000ff080c7812 */ /* 0x000fe400078ec0ff */
[----:B------:R-:W-:Y:S02]  /*5bb0*/  IADD3 R11, PT, PT, R7, -0x1, RZ ;  /* 0xffffffff070b7810 */ /* 0x000fe40007ffe0ff */
[----:B------:R-:W-:-:S02]  /*5bc0*/  IADD3 R13, PT, PT, R12, -0x1, RZ ;  /* 0xffffffff0c0d7810 */ /* 0x000fc40007ffe0ff */
[----:B------:R-:W-:Y:S02]  /*5bd0*/  ISETP.GT.U32.AND P0, PT, R11, 0xfd, PT ;  /* 0x000000fd0b00780c */ /* 0x000fe40003f04070 */
[----:B------:R-:W-:Y:S02]  /*5be0*/  MOV R10, R3 ;  /* 0x00000003000a7202 */ /* 0x000fe40000000f00 */
[----:B------:R-:W-:-:S13]  /*5bf0*/  ISETP.GT.U32.OR P0, PT, R13, 0xfd, P0 ;  /* 0x000000fd0d00780c */ /* 0x000fda0000704470 */
[----:B------:R-:W-:Y:S01]  /*5c00*/  @!P0 MOV R8, RZ ;  /* 0x000000ff00088202 */ /* 0x000fe20000000f00 */
[----:B------:R-:W-:Y:S06]  /*5c10*/  @!P0 BRA `(.L_x_91) ;  /* 0x00000000005c8947 */ /* 0x000fec0003800000 */
[----:B------:R-:W-:Y:S02]  /*5c20*/  FSETP.GTU.FTZ.AND P0, PT, |R0|, +INF , PT ;  /* 0x7f8000000000780b */ /* 0x000fe40003f1c200 */
[----:B------:R-:W-:-:S04]  /*5c30*/  FSETP.GTU.FTZ.AND P1, PT, |R3|, +INF , PT ;  /* 0x7f8000000300780b */ /* 0x000fc80003f3c200 */
[----:B------:R-:W-:-:S13]  /*5c40*/  PLOP3.LUT P0, PT, P0, P1, PT, 0xf8, 0x8f ;  /* 0x00000000008f781c */ /* 0x000fda0000703f70 */
[----:B------:R-:W-:Y:S05]  /*5c50*/  @P0 BRA `(.L_x_92) ;  /* 0x00000004004c0947 */ /* 0x000fea0003800000 */
[----:B------:R-:W-:-:S13]  /*5c60*/  LOP3.LUT P0, RZ, R10, 0x7fffffff, R9, 0xc8, !PT ;  /* 0x7fffffff0aff7812 */ /* 0x000fda000780c809 */
[----:B------:R-:W-:Y:S05]  /*5c70*/  @!P0 BRA `(.L_x_93) ;  /* 0x00000004003c8947 */ /* 0x000fea0003800000 */
[C---:B------:R-:W-:Y:S02]  /*5c80*/  FSETP.NEU.FTZ.AND P3, PT, |R0|.reuse, +INF , PT ;  /* 0x7f8000000000780b */ /* 0x040fe40003f7d200 */
[----:B------:R-:W-:Y:S02]  /*5c90*/  FSETP.NEU.FTZ.AND P1, PT, |R3|, +INF , PT ;  /* 0x7f8000000300780b */ /* 0x000fe40003f3d200 */
[----:B------:R-:W-:-:S11]  /*5ca0*/  FSETP.NEU.FTZ.AND P0, PT, |R0|, +INF , PT ;  /* 0x7f8000000000780b */ /* 0x000fd60003f1d200 */
[----:B------:R-:W-:Y:S05]  /*5cb0*/  @!P1 BRA !P3, `(.L_x_93) ;  /* 0x00000004002c9947 */ /* 0x000fea0005800000 */
[----:B------:R-:W-:-:S04]  /*5cc0*/  LOP3.LUT P3, RZ, R9, 0x7fffffff, RZ, 0xc0, !PT ;  /* 0x7fffffff09ff7812 */ /* 0x000fc8000786c0ff */
[----:B------:R-:W-:-:S13]  /*5cd0*/  PLOP3.LUT P1, PT, P1, P3, PT, 0x2f, 0xf2 ;  /* 0x0000000000f2781c */ /* 0x000fda0000f26577 */
[----:B------:R-:W-:Y:S05]  /*5ce0*/  @P1 BRA `(.L_x_94) ;  /* 0x0000000400181947 */ /* 0x000fea0003800000 */
[----:B------:R-:W-:-:S04]  /*5cf0*/  LOP3.LUT P1, RZ, R10, 0x7fffffff, RZ, 0xc0, !PT ;  /* 0x7fffffff0aff7812 */ /* 0x000fc8000782c0ff */
[----:B------:R-:W-:-:S13]  /*5d00*/  PLOP3.LUT P0, PT, P0, P1, PT, 0x2f, 0xf2 ;  /* 0x0000000000f2781c */ /* 0x000fda0000702577 */
[----:B------:R-:W-:Y:S05]  /*5d10*/  @P0 BRA `(.L_x_95) ;  /* 0x0000000400000947 */ /* 0x000fea0003800000 */
[----:B------:R-:W-:Y:S02]  /*5d20*/  ISETP.GE.AND P0, PT, R13, RZ, PT ;  /* 0x000000ff0d00720c */ /* 0x000fe40003f06270 */
[----:B------:R-:W-:-:S11]  /*5d30*/  ISETP.GE.AND P1, PT, R11, RZ, PT ;  /* 0x000000ff0b00720c */ /* 0x000fd60003f26270 */
[----:B------:R-:W-:Y:S01]  /*5d40*/  @P0 MOV R8, RZ ;  /* 0x000000ff00080202 */ /* 0x000fe20000000f00 */
[----:B------:R-:W-:Y:S01]  /*5d50*/  @!P0 FFMA R9, R0, 1.84467440737095516160e+19, RZ ;  /* 0x5f80000000098823 */ /* 0x000fe200000000ff */
[----:B------:R-:W-:Y:S01]  /*5d60*/  @!P0 MOV R8, 0xffffffc0 ;  /* 0xffffffc000088802 */ /* 0x000fe20000000f00 */
[----:B------:R-:W-:-:S03]  /*5d70*/  @!P1 FFMA R10, R3, 1.84467440737095516160e+19, RZ ;  /* 0x5f800000030a9823 */ /* 0x000fc600000000ff */
[----:B------:R-:W-:-:S07]  /*5d80*/  @!P1 IADD3 R8, PT, PT, R8, 0x40, RZ ;  /* 0x0000004008089810 */ /* 0x000fce0007ffe0ff */
.L_x_91:
[----:B------:R-:W-:Y:S01]  /*5d90*/  LEA R3, R7, 0xc0800000, 0x17 ;  /* 0xc080000007037811 */ /* 0x000fe200078eb8ff */
[----:B------:R-:W-:Y:S01]  /*5da0*/  BSSY.RECONVERGENT B3, `(.L_x_96) ;  /* 0x0000036000037945 */ /* 0x000fe20003800200 */
[----:B------:R-:W-:Y:S02]  /*5db0*/  IADD3 R12, PT, PT, R12, -0x7f, RZ ;  /* 0xffffff810c0c7810 */ /* 0x000fe40007ffe0ff */
[----:B------:R-:W-:-:S03]  /*5dc0*/  IADD3 R11, PT, PT, -R3, R10, RZ ;  /* 0x0000000a030b7210 */ /* 0x000fc60007ffe1ff */
[----:B------:R-:W-:Y:S01]  /*5dd0*/  IMAD R0, R12, -0x800000, R9 ;  /* 0xff8000000c007824 */ /* 0x000fe200078e0209 */
[----:B------:R-:W0:Y:S01]  /*5de0*/  MUFU.RCP R3, R11 ;  /* 0x0000000b00037308 */ /* 0x000e220000001000 */
[----:B------:R-:W-:-:S04]  /*5df0*/  FADD.FTZ R13, -R11, -RZ ;  /* 0x800000ff0b0d7221 */ /* 0x000fc80000010100 */
[----:B0-----:R-:W-:-:S04]  /*5e00*/  FFMA R10, R3, R13, 1 ;  /* 0x3f800000030a7423 */ /* 0x001fc8000000000d */
[----:B------:R-:W-:-:S04]  /*5e10*/  FFMA R3, R3, R10, R3 ;  /* 0x0000000a03037223 */ /* 0x000fc80000000003 */
[----:B------:R-:W-:-:S04]  /*5e20*/  FFMA R10, R0, R3, RZ ;  /* 0x00000003000a7223 */ /* 0x000fc800000000ff */
[----:B------:R-:W-:-:S04]  /*5e30*/  FFMA R9, R13, R10, R0 ;  /* 0x0000000a0d097223 */ /* 0x000fc80000000000 */
[----:B------:R-:W-:Y:S01]  /*5e40*/  FFMA R10, R3, R9, R10 ;  /* 0x00000009030a7223 */ /* 0x000fe2000000000a */
[----:B------:R-:W-:-:S03]  /*5e50*/  IADD3 R9, PT, PT, R12, 0x7f, -R7 ;  /* 0x0000007f0c097810 */ /* 0x000fc60007ffe807 */
[----:B------:R-:W-:Y:S02]  /*5e60*/  FFMA R13, R13, R10, R0 ;  /* 0x0000000a0d0d7223 */ /* 0x000fe40000000000 */
[----:B------:R-:W-:Y:S02]  /*5e70*/  IMAD.IADD R9, R9, 0x1, R8 ;  /* 0x0000000109097824 */ /* 0x000fe400078e0208 */
[----:B------:R-:W-:-:S05]  /*5e80*/  FFMA R0, R3, R13, R10 ;  /* 0x0000000d03007223 */ /* 0x000fca000000000a */
[----:B------:R-:W-:-:S04]  /*5e90*/  SHF.R.U32.HI R7, RZ, 0x17, R0 ;  /* 0x00000017ff077819 */ /* 0x000fc80000011600 */
[----:B------:R-:W-:-:S04]  /*5ea0*/  LOP3.LUT R7, R7, 0xff, RZ, 0xc0, !PT ;  /* 0x000000ff07077812 */ /* 0x000fc800078ec0ff */
[----:B------:R-:W-:-:S04]  /*5eb0*/  IADD3 R11, PT, PT, R7, R9, RZ ;  /* 0x00000009070b7210 */ /* 0x000fc80007ffe0ff */
[----:B------:R-:W-:-:S04]  /*5ec0*/  IADD3 R7, PT, PT, R11, -0x1, RZ ;  /* 0xffffffff0b077810 */ /* 0x000fc80007ffe0ff */
[----:B------:R-:W-:-:S13]  /*5ed0*/  ISETP.GE.U32.AND P0, PT, R7, 0xfe, PT ;  /* 0x000000fe0700780c */ /* 0x000fda0003f06070 */
[----:B------:R-:W-:Y:S05]  /*5ee0*/  @!P0 BRA `(.L_x_97) ;  /* 0x0000000000808947 */ /* 0x000fea0003800000 */
[----:B------:R-:W-:-:S13]  /*5ef0*/  ISETP.GT.AND P0, PT, R11, 0xfe, PT ;  /* 0x000000fe0b00780c */ /* 0x000fda0003f04270 */
[----:B------:R-:W-:Y:S05]  /*5f00*/  @P0 BRA `(.L_x_98) ;  /* 0x00000000006c0947 */ /* 0x000fea0003800000 */
[----:B------:R-:W-:-:S13]  /*5f10*/  ISETP.GE.AND P0, PT, R11, 0x1, PT ;  /* 0x000000010b00780c */ /* 0x000fda0003f06270 */
[----:B------:R-:W-:Y:S05]  /*5f20*/  @P0 BRA `(.L_x_99) ;  /* 0x0000000000740947 */ /* 0x000fea0003800000 */
[----:B------:R-:W-:Y:S02]  /*5f30*/  ISETP.GE.AND P0, PT, R11, -0x18, PT ;  /* 0xffffffe80b00780c */ /* 0x000fe40003f06270 */
[----:B------:R-:W-:-:S11]  /*5f40*/  LOP3.LUT R0, R0, 0x80000000, RZ, 0xc0, !PT ;  /* 0x8000000000007812 */ /* 0x000fd600078ec0ff */
[----:B------:R-:W-:Y:S05]  /*5f50*/  @!P0 BRA `(.L_x_99) ;  /* 0x0000000000688947 */ /* 0x000fea0003800000 */
[-CC-:B------:R-:W-:Y:S01]  /*5f60*/  FFMA.RZ R7, R3, R13.reuse, R10.reuse ;  /* 0x0000000d03077223 */ /* 0x180fe2000000c00a */
[C---:B------:R-:W-:Y:S02]  /*5f70*/  ISETP.NE.AND P3, PT, R11.reuse, RZ, PT ;  /* 0x000000ff0b00720c */ /* 0x040fe40003f65270 */
[----:B------:R-:W-:Y:S02]  /*5f80*/  ISETP.NE.AND P1, PT, R11, RZ, PT ;  /* 0x000000ff0b00720c */ /* 0x000fe40003f25270 */
[----:B------:R-:W-:Y:S01]  /*5f90*/  LOP3.LUT R8, R7, 0x7fffff, RZ, 0xc0, !PT ;  /* 0x007fffff07087812 */ /* 0x000fe200078ec0ff */
[CCC-:B------:R-:W-:Y:S01]  /*5fa0*/  FFMA.RP R7, R3.reuse, R13.reuse, R10.reuse ;  /* 0x0000000d03077223 */ /* 0x1c0fe2000000800a */
[----:B------:R-:W-:Y:S01]  /*5fb0*/  FFMA.RM R10, R3, R13, R10 ;  /* 0x0000000d030a7223 */ /* 0x000fe2000000400a */
[----:B------:R-:W-:Y:S02]  /*5fc0*/  IADD3 R3, PT, PT, R11, 0x20, RZ ;  /* 0x000000200b037810 */ /* 0x000fe40007ffe0ff */
[----:B------:R-:W-:-:S02]  /*5fd0*/  LOP3.LUT R8, R8, 0x800000, RZ, 0xfc, !PT ;  /* 0x0080000008087812 */ /* 0x000fc400078efcff */
[----:B------:R-:W-:Y:S02]  /*5fe0*/  IADD3 R9, PT, PT, -R11, RZ, RZ ;  /* 0x000000ff0b097210 */ /* 0x000fe40007ffe1ff */
[----:B------:R-:W-:Y:S02]  /*5ff0*/  SHF.L.U32 R3, R8, R3, RZ ;  /* 0x0000000308037219 */ /* 0x000fe400000006ff */
[----:B------:R-:W-:Y:S02]  /*6000*/  FSETP.NEU.FTZ.AND P0, PT, R7, R10, PT ;  /* 0x0000000a0700720b */ /* 0x000fe40003f1d000 */
[----:B------:R-:W-:Y:S02]  /*6010*/  SEL R7, R9, RZ, P3 ;  /* 0x000000ff09077207 */ /* 0x000fe40001800000 */
[----:B------:R-:W-:Y:S02]  /*6020*/  ISETP.NE.AND P1, PT, R3, RZ, P1 ;  /* 0x000000ff0300720c */ /* 0x000fe40000f25270 */
[----:B------:R-:W-:-:S02]  /*6030*/  SHF.R.U32.HI R7, RZ, R7, R8 ;  /* 0x00000007ff077219 */ /* 0x000fc40000011608 */
[----:B------:R-:W-:Y:S02]  /*6040*/  PLOP3.LUT P0, PT, P0, P1, PT, 0xf8, 0x8f ;  /* 0x00000000008f781c */ /* 0x000fe40000703f70 */
[----:B------:R-:W-:Y:S02]  /*6050*/  SHF.R.U32.HI R8, RZ, 0x1, R7 ;  /* 0x00000001ff087819 */ /* 0x000fe40000011607 */
[----:B------:R-:W-:-:S04]  /*6060*/  SEL R3, RZ, 0x1, !P0 ;  /* 0x00000001ff037807 */ /* 0x000fc80004000000 */
[----:B------:R-:W-:-:S04]  /*6070*/  LOP3.LUT R10, R3, 0x1, R8, 0xf8, !PT ;  /* 0x00000001030a7812 */ /* 0x000fc800078ef808 */
[----:B------:R-:W-:-:S04]  /*6080*/  LOP3.LUT R7, R10, R7, RZ, 0xc0, !PT ;  /* 0x000000070a077212 */ /* 0x000fc800078ec0ff */
[----:B------:R-:W-:-:S04]  /*6090*/  IADD3 R7, PT, PT, R8, R7, RZ ;  /* 0x0000000708077210 */ /* 0x000fc80007ffe0ff */
[----:B------:R-:W-:Y:S01]  /*60a0*/  LOP3.LUT R0, R7, R0, RZ, 0xfc, !PT ;  /* 0x0000000007007212 */ /* 0x000fe200078efcff */
[----:B------:R-:W-:Y:S06]  /*60b0*/  BRA `(.L_x_99) ;  /* 0x0000000000107947 */ /* 0x000fec0003800000 */
.L_x_98:
[----:B------:R-:W-:-:S04]  /*60c0*/  LOP3.LUT R0, R0, 0x80000000, RZ, 0xc0, !PT ;  /* 0x8000000000007812 */ /* 0x000fc800078ec0ff */
[----:B------:R-:W-:Y:S01]  /*60d0*/  LOP3.LUT R0, R0, 0x7f800000, RZ, 0xfc, !PT ;  /* 0x7f80000000007812 */ /* 0x000fe200078efcff */
[----:B------:R-:W-:Y:S06]  /*60e0*/  BRA `(.L_x_99) ;  /* 0x0000000000047947 */ /* 0x000fec0003800000 */
.L_x_97:
[----:B------:R-:W-:-:S07]  /*60f0*/  LEA R0, R9, R0, 0x17 ;  /* 0x0000000009007211 */ /* 0x000fce00078eb8ff */
.L_x_99:
[----:B------:R-:W-:Y:S05]  /*6100*/  BSYNC.RECONVERGENT B3 ;  /* 0x0000000000037941 */ /* 0x000fea0003800200 */
.L_x_96:
[----:B------:R-:W-:Y:S05]  /*6110*/  BRA `(.L_x_100) ;  /* 0x0000000000207947 */ /* 0x000fea0003800000 */
.L_x_95:
[----:B------:R-:W-:-:S04]  /*6120*/  LOP3.LUT R0, R10, 0x80000000, R9, 0x48, !PT ;  /* 0x800000000a007812 */ /* 0x000fc800078e4809 */
[----:B------:R-:W-:Y:S01]  /*6130*/  LOP3.LUT R0, R0, 0x7f800000, RZ, 0xfc, !PT ;  /* 0x7f80000000007812 */ /* 0x000fe200078efcff */
[----:B------:R-:W-:Y:S06]  /*6140*/  BRA `(.L_x_100) ;  /* 0x0000000000147947 */ /* 0x000fec0003800000 */
.L_x_94:
[----:B------:R-:W-:Y:S01]  /*6150*/  LOP3.LUT R0, R10, 0x80000000, R9, 0x48, !PT ;  /* 0x800000000a007812 */ /* 0x000fe200078e4809 */
[----:B------:R-:W-:Y:S06]  /*6160*/  BRA `(.L_x_100) ;  /* 0x00000000000c7947 */ /* 0x000fec0003800000 */
.L_x_93:
[----:B------:R-:W0:Y:S01]  /*6170*/  MUFU.RSQ R0, -QNAN ;  /* 0xffc0000000007908 */ /* 0x000e220000001400 */
[----:B------:R-:W-:Y:S05]  /*6180*/  BRA `(.L_x_100) ;  /* 0x0000000000047947 */ /* 0x000fea0003800000 */
.L_x_92:
[----:B------:R-:W-:-:S07]  /*6190*/  FADD.FTZ R0, R0, R3 ;  /* 0x0000000300007221 */ /* 0x000fce0000010000 */
.L_x_100:
[----:B------:R-:W-:Y:S05]  /*61a0*/  BSYNC.RECONVERGENT B2 ;  /* 0x0000000000027941 */ /* 0x000fea0003800200 */
.L_x_90:
[----:B------:R-:W-:-:S04]  /*61b0*/  HFMA2 R7, -RZ, RZ, 0, 0 ;  /* 0x00000000ff077431 */ /* 0x000fc800000001ff */
[----:B0-----:R-:W-:Y:S05]  /*61c0*/  RET.REL.NODEC R6 `(_Z32gqa_attention_decode_kernel_implP6__halfPKS_S2_S2_S0_S0_iiiiiif) ;  /* 0xffffff9c068c7950 */ /* 0x001fea0003c3ffff */
.L_x_101:
        /* <DEDUP_REMOVED lines=11> */
.L_x_103:


//--------------------- .nv.global.init           --------------------------
	.section	.nv.global.init,"aw",@progbits
.nv.global.init:
	.type		$str$8,@object
	.size		$str$8,($str$4 - $str$8)
$str$8:
        /*0000*/ 	.byte	0x5b, 0x25, 0x64, 0x5d, 0x3d, 0x25, 0x2e, 0x34, 0x66, 0x20, 0x00
	.type		$str$4,@object
	.size		$str$4,($str$9 - $str$4)
$str$4:
        /*000b*/ 	.byte	0x20, 0x20, 0x4b, 0x20, 0x6d, 0x61, 0x67, 0x6e, 0x69, 0x74, 0x75, 0x64, 0x65, 0x3a, 0x20, 0x25
        /*001b*/ 	.byte	0x2e, 0x34, 0x66, 0x0a, 0x00
	.type		$str$9,@object
	.size		$str$9,($str$7 - $str$9)
$str$9:
        /*0020*/ 	.byte	0x0a, 0x20, 0x20, 0x4d, 0x61, 0x78, 0x20, 0x73, 0x63, 0x61, 0x6c, 0x65, 0x64, 0x20, 0x73, 0x63
        /*0030*/ 	.byte	0x6f, 0x72, 0x65, 0x3a, 0x20, 0x25, 0x2e, 0x34, 0x66, 0x0a, 0x00
	.type		$str$7,@object
	.size		$str$7,($str$12 - $str$7)
$str$7:
        /*003b*/ 	.byte	0x20, 0x20, 0x53, 0x63, 0x61, 0x6c, 0x65, 0x64, 0x20, 0x73, 0x63, 0x6f, 0x72, 0x65, 0x73, 0x20
        /*004b*/ 	.byte	0x28, 0x61, 0x66, 0x74, 0x65, 0x72, 0x20, 0x73, 0x63, 0x61, 0x6c, 0x65, 0x29, 0x3a, 0x20, 0x00
	.type		$str$12,@object
	.size		$str$12,($str$10 - $str$12)
$str$12:
        /*005b*/ 	.byte	0x0a, 0x20, 0x20, 0x57, 0x65, 0x69, 0x67, 0x68, 0x74, 0x20, 0x73, 0x75, 0x6d, 0x3a, 0x20, 0x25
        /*006b*/ 	.byte	0x2e, 0x36, 0x66, 0x20, 0x28, 0x73, 0x68, 0x6f, 0x75, 0x6c, 0x64, 0x20, 0x62, 0x65, 0x20, 0x7e
        /*007b*/ 	.byte	0x31, 0x2e, 0x30, 0x29, 0x0a, 0x00
	.type		$str$10,@object
	.size		$str$10,($str$11 - $str$10)
$str$10:
        /*0081*/ 	.byte	0x20, 0x20, 0x53, 0x6f, 0x66, 0x74, 0x6d, 0x61, 0x78, 0x20, 0x73, 0x75, 0x6d, 0x3a, 0x20, 0x25
        /*0091*/ 	.byte	0x2e, 0x36, 0x66, 0x20, 0x28, 0x73, 0x68, 0x6f, 0x75, 0x6c, 0x64, 0x20, 0x62, 0x65, 0x20, 0x7e
        /*00a1*/ 	.byte	0x31, 0x2e, 0x30, 0x29, 0x0a, 0x00
	.type		$str$11,@object
	.size		$str$11,($str$1 - $str$11)
$str$11:
        /*00a7*/ 	.byte	0x20, 0x20, 0x41, 0x74, 0x74, 0x65, 0x6e, 0x74, 0x69, 0x6f, 0x6e, 0x20, 0x77, 0x65, 0x69, 0x67
        /*00b7*/ 	.byte	0x68, 0x74, 0x73, 0x20, 0x28, 0x73, 0x68, 0x6f, 0x75, 0x6c, 0x64, 0x20, 0x68, 0x61, 0x76, 0x65
        /*00c7*/ 	.byte	0x20, 0x25, 0x64, 0x29, 0x3a, 0x20, 0x00
	.type		$str$1,@object
	.size		$str$1,($str$13 - $str$1)
$str$1:
        /*00ce*/ 	.byte	0x20, 0x20, 0x51, 0x5b, 0x30, 0x3a, 0x35, 0x5d, 0x3a, 0x20, 0x25, 0x2e, 0x34, 0x66, 0x2c, 0x20
        /*00de*/ 	.byte	0x25, 0x2e, 0x34, 0x66, 0x2c, 0x20, 0x25, 0x2e, 0x34, 0x66, 0x2c, 0x20, 0x25, 0x2e, 0x34, 0x66
        /*00ee*/ 	.byte	0x2c, 0x20, 0x25, 0x2e, 0x34, 0x66, 0x0a, 0x00
	.type		$str$13,@object
	.size		$str$13,($str$5 - $str$13)
$str$13:
        /*00f6*/ 	.byte	0x20, 0x20, 0x56, 0x5f, 0x63, 0x75, 0x72, 0x72, 0x65, 0x6e, 0x74, 0x5b, 0x25, 0x64, 0x5d, 0x3a
        /*0106*/ 	.byte	0x20, 0x25, 0x2e, 0x34, 0x66, 0x2c, 0x20, 0x6f, 0x75, 0x74, 0x5f, 0x76, 0x61, 0x6c, 0x5b, 0x25
        /*0116*/ 	.byte	0x64, 0x5d, 0x3a, 0x20, 0x25, 0x2e, 0x34, 0x66, 0x0a, 0x00
	.type		$str$5,@object
	.size		$str$5,($str$2 - $str$5)
$str$5:
        /*0120*/ 	.byte	0x20, 0x20, 0x55, 0x6e, 0x73, 0x63, 0x61, 0x6c, 0x65, 0x64, 0x20, 0x51, 0xc2, 0xb7, 0x4b, 0x3a
        /*0130*/ 	.byte	0x20, 0x25, 0x2e, 0x34, 0x66, 0x20, 0x28, 0x62, 0x65, 0x66, 0x6f, 0x72, 0x65, 0x20, 0x73, 0x63
        /*0140*/ 	.byte	0x61, 0x6c, 0x65, 0x3d, 0x25, 0x2e, 0x34, 0x66, 0x29, 0x0a, 0x00
	.type		$str$2,@object
	.size		$str$2,($str$6 - $str$2)
$str$2:
        /*014b*/ 	.byte	0x20, 0x20, 0x51, 0x20, 0x6d, 0x61, 0x67, 0x6e, 0x69, 0x74, 0x75, 0x64, 0x65, 0x3a, 0x20, 0x25
        /*015b*/ 	.byte	0x2e, 0x34, 0x66, 0x20, 0x28, 0x6e, 0x6f, 0x72, 0x6d, 0x20, 0x6f, 0x66, 0x20, 0x36, 0x34, 0x2d
        /*016b*/ 	.byte	0x64, 0x69, 0x6d, 0x20, 0x76, 0x65, 0x63, 0x74, 0x6f, 0x72, 0x29, 0x0a, 0x00
	.type		$str$6,@object
	.size		$str$6,($str$3 - $str$6)
$str$6:
        /*0178*/ 	.byte	0x20, 0x20, 0x44, 0x45, 0x42, 0x55, 0x47, 0x3a, 0x20, 0x63, 0x61, 0x63, 0x68, 0x65, 0x5f, 0x6c
        /*0188*/ 	.byte	0x65, 0x6e, 0x3d, 0x25, 0x64, 0x2c, 0x20, 0x73, 0x68, 0x6f, 0x75, 0x6c, 0x64, 0x20, 0x68, 0x61
        /*0198*/ 	.byte	0x76, 0x65, 0x20, 0x25, 0x64, 0x20, 0x73, 0x63, 0x6f, 0x72, 0x65, 0x73, 0x0a, 0x00
	.type		$str$3,@object
	.size		$str$3,($str - $str$3)
$str$3:
        /*01a6*/ 	.byte	0x20, 0x20, 0x4b, 0x5f, 0x63, 0x75, 0x72, 0x72, 0x65, 0x6e, 0x74, 0x5b, 0x30, 0x3a, 0x35, 0x5d
        /*01b6*/ 	.byte	0x3a, 0x20, 0x25, 0x2e, 0x34, 0x66, 0x2c, 0x20, 0x25, 0x2e, 0x34, 0x66, 0x2c, 0x20, 0x25, 0x2e
        /*01c6*/ 	.byte	0x34, 0x66, 0x2c, 0x20, 0x25, 0x2e, 0x34, 0x66, 0x2c, 0x20, 0x25, 0x2e, 0x34, 0x66, 0x0a, 0x00
	.type		$str,@object
	.size		$str,(.L_0 - $str)
$str:
        /*01d6*/ 	.byte	0x0a, 0x5b, 0x41, 0x54, 0x54, 0x45, 0x4e, 0x54, 0x49, 0x4f, 0x4e, 0x20, 0x44, 0x45, 0x42, 0x55
        /*01e6*/ 	.byte	0x47, 0x5d, 0x20, 0x63, 0x61, 0x63, 0x68, 0x65, 0x5f, 0x6c, 0x65, 0x6e, 0x3d, 0x25, 0x64, 0x2c
        /*01f6*/ 	.byte	0x20, 0x71, 0x5f, 0x68, 0x65, 0x61, 0x64, 0x3d, 0x25, 0x64, 0x2c, 0x20, 0x6b, 0x76, 0x5f, 0x68
        /*0206*/ 	.byte	0x65, 0x61, 0x64, 0x3d, 0x25, 0x64, 0x0a, 0x00
.L_0:


//--------------------- .nv.shared._Z27gqa_attention_decode_kernelP6__halfPKS_S2_S2_S0_S0_iiiiif --------------------------
	.section	.nv.shared._Z27gqa_attention_decode_kernelP6__halfPKS_S2_S2_S0_S0_iiiiif,"aw",@nobits
	.sectionflags	@""
	.align	16
	.zero		1024


//--------------------- .nv.shared.reserved.0     --------------------------
	.section	.nv.shared.reserved.0,"aw",@nobits
	.weak		__nv_reservedSMEM_offset_0_alias
	.size		__nv_reservedSMEM_offset_0_alias, 0, 64
	.other		__nv_reservedSMEM_offset_0_alias,@"STO_CUDA_RESERVED_SHARED STV_DEFAULT"
__nv_reservedSMEM_offset_0_alias:
	.zero		0
	.zero		64


//--------------------- .nv.shared._Z28gqa_attention_prefill_kernelP6__halfPKS_S2_S2_S0_S0_iiiiif --------------------------
	.section	.nv.shared._Z28gqa_attention_prefill_kernelP6__halfPKS_S2_S2_S0_S0_iiiiif,"aw",@nobits
	.sectionflags	@""
	.align	16
	.zero		1024


//--------------------- .nv.shared._Z32gqa_attention_decode_kernel_implP6__halfPKS_S2_S2_S0_S0_iiiiiif --------------------------
	.section	.nv.shared._Z32gqa_attention_decode_kernel_implP6__halfPKS_S2_S2_S0_S0_iiiiiif,"aw",@nobits
	.sectionflags	@""
	.align	16
.nv.shared._Z32gqa_attention_decode_kernel_implP6__halfPKS_S2_S2_S0_S0_iiiiiif:
	.zero		2304


//--------------------- .nv.constant0._Z27gqa_attention_decode_kernelP6__halfPKS_S2_S2_S0_S0_iiiiif --------------------------
	.section	.nv.constant0._Z27gqa_attention_decode_kernelP6__halfPKS_S2_S2_S0_S0_iiiiif,"a",@progbits
	.sectionflags	@""
	.align	4
.nv.constant0._Z27gqa_attention_decode_kernelP6__halfPKS_S2_S2_S0_S0_iiiiif:
	.zero		968


//--------------------- .nv.constant0._Z28gqa_attention_prefill_kernelP6__halfPKS_S2_S2_S0_S0_iiiiif --------------------------
	.section	.nv.constant0._Z28gqa_attention_prefill_kernelP6__halfPKS_S2_S2_S0_S0_iiiiif,"a",@progbits
	.sectionflags	@""
	.align	4
.nv.constant0._Z28gqa_attention_prefill_kernelP6__halfPKS_S2_S2_S0_S0_iiiiif:
	.zero		968


//--------------------- .nv.constant0._Z32gqa_attention_decode_kernel_implP6__halfPKS_S2_S2_S0_S0_iiiiiif --------------------------
	.section	.nv.constant0._Z32gqa_attention_decode_kernel_implP6__halfPKS_S2_S2_S0_S0_iiiiiif,"a",@progbits
	.sectionflags	@""
	.align	4
.nv.constant0._Z32gqa_attention_decode_kernel_implP6__halfPKS_S2_S2_S0_S0_iiiiiif:
	.zero		972


//--------------------- SYMBOLS --------------------------

	.type		.nv.reservedSmem.offset0,@object
	.size		.nv.reservedSmem.offset0,0x4
	.type		.nv.reservedSmem.cap,@object
	.size		.nv.reservedSmem.cap,0x4
	.type		vprintf,@function
